//
// Generated by NVIDIA NVVM Compiler
//
// Compiler Build ID: CL-36424714
// Cuda compilation tools, release 13.0, V13.0.88
// Based on NVVM 20.0.0
//

.version 9.0
.target sm_100
.address_size 64

	// .globl	tradjema_batch_f32
.extern .shared .align 16 .b8 smem[];

.visible .entry tradjema_batch_f32(
	.param .u64 .ptr .align 1 tradjema_batch_f32_param_0,
	.param .u64 .ptr .align 1 tradjema_batch_f32_param_1,
	.param .u64 .ptr .align 1 tradjema_batch_f32_param_2,
	.param .u64 .ptr .align 1 tradjema_batch_f32_param_3,
	.param .u64 .ptr .align 1 tradjema_batch_f32_param_4,
	.param .u32 tradjema_batch_f32_param_5,
	.param .u32 tradjema_batch_f32_param_6,
	.param .u32 tradjema_batch_f32_param_7,
	.param .u64 .ptr .align 1 tradjema_batch_f32_param_8
)
{
	.reg .pred 	%p<48>;
	.reg .b32 	%r<120>;
	.reg .b32 	%f<62>;
	.reg .b64 	%rd<40>;

	ld.param.u64 	%rd7, [tradjema_batch_f32_param_0];
	ld.param.u64 	%rd8, [tradjema_batch_f32_param_1];
	ld.param.u64 	%rd9, [tradjema_batch_f32_param_2];
	ld.param.u64 	%rd5, [tradjema_batch_f32_param_3];
	ld.param.u64 	%rd6, [tradjema_batch_f32_param_4];
	ld.param.u32 	%r53, [tradjema_batch_f32_param_5];
	ld.param.u32 	%r55, [tradjema_batch_f32_param_6];
	ld.param.u32 	%r102, [tradjema_batch_f32_param_7];
	ld.param.u64 	%rd10, [tradjema_batch_f32_param_8];
	cvta.to.global.u64 	%rd1, %rd10;
	cvta.to.global.u64 	%rd2, %rd9;
	cvta.to.global.u64 	%rd3, %rd8;
	cvta.to.global.u64 	%rd4, %rd7;
	mov.u32 	%r1, %ctaid.x;
	setp.ge.s32 	%p3, %r1, %r55;
	@%p3 bra 	$L__BB0_40;
	cvta.to.global.u64 	%rd11, %rd5;
	cvta.to.global.u64 	%rd12, %rd6;
	mul.wide.u32 	%rd13, %r1, 4;
	add.s64 	%rd14, %rd11, %rd13;
	ld.global.nc.u32 	%r2, [%rd14];
	add.s64 	%rd15, %rd12, %rd13;
	ld.global.nc.f32 	%f1, [%rd15];
	mul.lo.s32 	%r3, %r53, %r1;
	setp.lt.s32 	%p5, %r2, 2;
	setp.gt.s32 	%p6, %r2, %r53;
	or.pred  	%p7, %p5, %p6;
	mov.pred 	%p47, -1;
	@%p7 bra 	$L__BB0_3;
	abs.f32 	%f19, %f1;
	setp.equ.f32 	%p47, %f19, 0f7F800000;
$L__BB0_3:
	setp.gtu.f32 	%p8, %f1, 0f00000000;
	not.pred 	%p9, %p47;
	and.pred  	%p10, %p9, %p8;
	@%p10 bra 	$L__BB0_7;
	mov.u32 	%r100, %tid.x;
	setp.ge.s32 	%p45, %r100, %r53;
	@%p45 bra 	$L__BB0_40;
	mov.u32 	%r5, %ntid.x;
$L__BB0_6:
	add.s32 	%r98, %r100, %r3;
	mul.wide.s32 	%rd38, %r98, 4;
	add.s64 	%rd39, %rd1, %rd38;
	mov.b32 	%r99, 2143289344;
	st.global.u32 	[%rd39], %r99;
	add.s32 	%r100, %r100, %r5;
	setp.lt.s32 	%p46, %r100, %r53;
	@%p46 bra 	$L__BB0_6;
	bra.uni 	$L__BB0_40;
$L__BB0_7:
	add.s32 	%r109, %r2, %r102;
	add.s32 	%r9, %r109, -1;
	cvt.rn.f32.s32 	%f20, %r2;
	add.f32 	%f21, %f20, 0f3F800000;
	mov.f32 	%f22, 0f40000000;
	div.rn.f32 	%f2, %f22, %f21;
	mov.u32 	%r10, %tid.x;
	setp.ge.s32 	%p11, %r10, %r9;
	@%p11 bra 	$L__BB0_10;
	mov.u32 	%r11, %ntid.x;
	mov.u32 	%r101, %r10;
$L__BB0_9:
	add.s32 	%r56, %r101, %r3;
	mul.wide.s32 	%rd16, %r56, 4;
	add.s64 	%rd17, %rd1, %rd16;
	mov.b32 	%r57, 2143289344;
	st.global.u32 	[%rd17], %r57;
	add.s32 	%r101, %r101, %r11;
	setp.lt.s32 	%p12, %r101, %r9;
	@%p12 bra 	$L__BB0_9;
$L__BB0_10:
	bar.sync 	0;
	setp.gt.s32 	%p13, %r109, %r53;
	setp.ne.s32 	%p14, %r10, 0;
	or.pred  	%p15, %p14, %p13;
	@%p15 bra 	$L__BB0_40;
	shl.b32 	%r58, %r2, 2;
	mov.u32 	%r59, smem;
	add.s32 	%r14, %r59, %r58;
	add.s32 	%r15, %r14, %r58;
	add.s32 	%r16, %r15, %r58;
	mul.wide.s32 	%rd18, %r102, 4;
	add.s64 	%rd19, %rd4, %rd18;
	ld.global.nc.f32 	%f23, [%rd19];
	add.s64 	%rd20, %rd3, %rd18;
	ld.global.nc.f32 	%f24, [%rd20];
	sub.f32 	%f58, %f23, %f24;
	st.shared.f32 	[smem], %f58;
	st.shared.u32 	[%r15], %r102;
	setp.ne.s32 	%p16, %r2, 1;
	selp.u32 	%r107, 1, 0, %p16;
	st.shared.f32 	[%r14], %f58;
	st.shared.u32 	[%r16], %r102;
	setp.ge.s32 	%p17, %r102, %r9;
	mov.u32 	%r108, %r107;
	@%p17 bra 	$L__BB0_20;
	mov.u32 	%r108, %r107;
$L__BB0_13:
	mov.u32 	%r18, %r102;
	add.s32 	%r102, %r18, 1;
	mul.wide.s32 	%rd21, %r18, 4;
	add.s64 	%rd22, %rd2, %rd21;
	ld.global.nc.f32 	%f25, [%rd22];
	add.s64 	%rd23, %rd4, %rd21;
	ld.global.nc.f32 	%f26, [%rd23+4];
	add.s64 	%rd24, %rd3, %rd21;
	ld.global.nc.f32 	%f27, [%rd24+4];
	sub.f32 	%f28, %f26, %f27;
	sub.f32 	%f29, %f26, %f25;
	abs.f32 	%f30, %f29;
	sub.f32 	%f31, %f27, %f25;
	abs.f32 	%f32, %f31;
	max.f32 	%f33, %f30, %f32;
	max.f32 	%f58, %f28, %f33;
$L__BB0_14:
	mov.u32 	%r22, %r107;
	setp.eq.s32 	%p18, %r22, 0;
	shl.b32 	%r60, %r22, 2;
	add.s32 	%r23, %r59, %r60;
	@%p18 bra 	$L__BB0_16;
	add.s32 	%r107, %r22, -1;
	ld.shared.f32 	%f34, [%r23+-4];
	setp.gt.f32 	%p19, %f34, %f58;
	@%p19 bra 	$L__BB0_14;
$L__BB0_16:
	st.shared.f32 	[%r23], %f58;
	add.s32 	%r63, %r15, %r60;
	st.shared.u32 	[%r63], %r102;
	add.s32 	%r64, %r22, 1;
	setp.eq.s32 	%p20, %r64, %r2;
	selp.b32 	%r107, 0, %r64, %p20;
$L__BB0_17:
	mov.u32 	%r26, %r108;
	setp.eq.s32 	%p21, %r26, 0;
	shl.b32 	%r65, %r26, 2;
	add.s32 	%r27, %r14, %r65;
	@%p21 bra 	$L__BB0_19;
	add.s32 	%r108, %r26, -1;
	ld.shared.f32 	%f35, [%r27+-4];
	setp.lt.f32 	%p22, %f35, %f58;
	@%p22 bra 	$L__BB0_17;
$L__BB0_19:
	st.shared.f32 	[%r27], %f58;
	add.s32 	%r67, %r16, %r65;
	st.shared.u32 	[%r67], %r102;
	add.s32 	%r68, %r26, 1;
	setp.eq.s32 	%p23, %r68, %r2;
	selp.b32 	%r108, 0, %r68, %p23;
	setp.ne.s32 	%p24, %r102, %r9;
	@%p24 bra 	$L__BB0_13;
$L__BB0_20:
	ld.shared.f32 	%f6, [smem];
	ld.shared.f32 	%f37, [%r14];
	sub.f32 	%f7, %f37, %f6;
	setp.eq.f32 	%p25, %f7, 0f00000000;
	mov.f32 	%f59, 0f00000000;
	@%p25 bra 	$L__BB0_22;
	sub.f32 	%f38, %f58, %f6;
	div.rn.f32 	%f59, %f38, %f7;
$L__BB0_22:
	cvt.s64.s32 	%rd25, %r109;
	mul.wide.s32 	%rd26, %r109, 4;
	add.s64 	%rd27, %rd2, %rd26;
	ld.global.nc.f32 	%f39, [%rd27+-8];
	fma.rn.f32 	%f40, %f1, %f59, 0f3F800000;
	mul.f32 	%f41, %f2, %f40;
	mul.f32 	%f60, %f39, %f41;
	cvt.s64.s32 	%rd28, %r3;
	add.s64 	%rd29, %rd25, %rd28;
	shl.b64 	%rd30, %rd29, 2;
	add.s64 	%rd31, %rd1, %rd30;
	st.global.f32 	[%rd31+-4], %f60;
	setp.ge.s32 	%p26, %r109, %r53;
	@%p26 bra 	$L__BB0_40;
	mov.b32 	%r116, 0;
	mov.u32 	%r115, %r116;
$L__BB0_24:
	sub.s32 	%r37, %r109, %r2;
	setp.eq.s32 	%p27, %r115, %r107;
	@%p27 bra 	$L__BB0_28;
	mov.u32 	%r114, %r115;
$L__BB0_26:
	shl.b32 	%r70, %r114, 2;
	add.s32 	%r71, %r15, %r70;
	ld.shared.u32 	%r72, [%r71];
	setp.gt.s32 	%p28, %r72, %r37;
	mov.u32 	%r115, %r114;
	@%p28 bra 	$L__BB0_28;
	add.s32 	%r73, %r114, 1;
	setp.eq.s32 	%p29, %r73, %r2;
	selp.b32 	%r114, 0, %r73, %p29;
	setp.ne.s32 	%p30, %r114, %r107;
	mov.u32 	%r115, %r107;
	@%p30 bra 	$L__BB0_26;
$L__BB0_28:
	setp.eq.s32 	%p31, %r116, %r108;
	mov.u32 	%r117, %r108;
	@%p31 bra 	$L__BB0_31;
$L__BB0_29:
	shl.b32 	%r74, %r116, 2;
	add.s32 	%r75, %r16, %r74;
	ld.shared.u32 	%r76, [%r75];
	setp.gt.s32 	%p32, %r76, %r37;
	mov.u32 	%r117, %r116;
	@%p32 bra 	$L__BB0_31;
	add.s32 	%r77, %r116, 1;
	setp.eq.s32 	%p33, %r77, %r2;
	selp.b32 	%r116, 0, %r77, %p33;
	setp.ne.s32 	%p34, %r116, %r108;
	mov.u32 	%r117, %r108;
	@%p34 bra 	$L__BB0_29;
$L__BB0_31:
	mul.wide.s32 	%rd32, %r109, 4;
	add.s64 	%rd33, %rd2, %rd32;
	ld.global.nc.f32 	%f12, [%rd33+-4];
	add.s64 	%rd34, %rd4, %rd32;
	ld.global.nc.f32 	%f42, [%rd34];
	add.s64 	%rd35, %rd3, %rd32;
	ld.global.nc.f32 	%f43, [%rd35];
	sub.f32 	%f44, %f42, %f43;
	sub.f32 	%f45, %f42, %f12;
	abs.f32 	%f46, %f45;
	sub.f32 	%f47, %f43, %f12;
	abs.f32 	%f48, %f47;
	max.f32 	%f49, %f46, %f48;
	max.f32 	%f13, %f44, %f49;
$L__BB0_32:
	mov.u32 	%r44, %r107;
	setp.eq.s32 	%p35, %r44, %r115;
	@%p35 bra 	$L__BB0_34;
	setp.eq.s32 	%p36, %r44, 0;
	selp.b32 	%r78, %r2, %r44, %p36;
	add.s32 	%r107, %r78, -1;
	shl.b32 	%r79, %r78, 2;
	add.s32 	%r81, %r59, %r79;
	ld.shared.f32 	%f50, [%r81+-4];
	setp.gt.f32 	%p37, %f50, %f13;
	@%p37 bra 	$L__BB0_32;
$L__BB0_34:
	shl.b32 	%r82, %r44, 2;
	add.s32 	%r84, %r59, %r82;
	st.shared.f32 	[%r84], %f13;
	add.s32 	%r85, %r15, %r82;
	st.shared.u32 	[%r85], %r109;
	add.s32 	%r46, %r44, 1;
$L__BB0_35:
	mov.u32 	%r47, %r108;
	setp.eq.s32 	%p38, %r47, %r117;
	@%p38 bra 	$L__BB0_37;
	setp.eq.s32 	%p39, %r47, 0;
	selp.b32 	%r86, %r2, %r47, %p39;
	add.s32 	%r108, %r86, -1;
	shl.b32 	%r87, %r86, 2;
	add.s32 	%r88, %r14, %r87;
	ld.shared.f32 	%f51, [%r88+-4];
	setp.lt.f32 	%p40, %f51, %f13;
	@%p40 bra 	$L__BB0_35;
$L__BB0_37:
	shl.b32 	%r89, %r47, 2;
	add.s32 	%r90, %r14, %r89;
	st.shared.f32 	[%r90], %f13;
	add.s32 	%r91, %r16, %r89;
	st.shared.u32 	[%r91], %r109;
	add.s32 	%r49, %r47, 1;
	shl.b32 	%r92, %r115, 2;
	add.s32 	%r94, %r59, %r92;
	ld.shared.f32 	%f14, [%r94];
	shl.b32 	%r95, %r117, 2;
	add.s32 	%r96, %r14, %r95;
	ld.shared.f32 	%f53, [%r96];
	sub.f32 	%f15, %f53, %f14;
	setp.eq.f32 	%p41, %f15, 0f00000000;
	mov.f32 	%f61, 0f00000000;
	@%p41 bra 	$L__BB0_39;
	sub.f32 	%f54, %f13, %f14;
	div.rn.f32 	%f61, %f54, %f15;
$L__BB0_39:
	fma.rn.f32 	%f55, %f1, %f61, 0f3F800000;
	mul.f32 	%f56, %f2, %f55;
	sub.f32 	%f57, %f12, %f60;
	fma.rn.f32 	%f60, %f56, %f57, %f60;
	add.s32 	%r97, %r109, %r3;
	mul.wide.s32 	%rd36, %r97, 4;
	add.s64 	%rd37, %rd1, %rd36;
	st.global.f32 	[%rd37], %f60;
	add.s32 	%r109, %r109, 1;
	setp.lt.s32 	%p42, %r109, %r53;
	setp.eq.s32 	%p43, %r46, %r2;
	selp.b32 	%r107, 0, %r46, %p43;
	setp.eq.s32 	%p44, %r49, %r2;
	selp.b32 	%r108, 0, %r49, %p44;
	mov.u32 	%r116, %r117;
	@%p42 bra 	$L__BB0_24;
$L__BB0_40:
	ret;

}
	// .globl	tradjema_many_series_one_param_time_major_f32
.visible .entry tradjema_many_series_one_param_time_major_f32(
	.param .u64 .ptr .align 1 tradjema_many_series_one_param_time_major_f32_param_0,
	.param .u64 .ptr .align 1 tradjema_many_series_one_param_time_major_f32_param_1,
	.param .u64 .ptr .align 1 tradjema_many_series_one_param_time_major_f32_param_2,
	.param .u32 tradjema_many_series_one_param_time_major_f32_param_3,
	.param .u32 tradjema_many_series_one_param_time_major_f32_param_4,
	.param .u32 tradjema_many_series_one_param_time_major_f32_param_5,
	.param .f32 tradjema_many_series_one_param_time_major_f32_param_6,
	.param .u64 .ptr .align 1 tradjema_many_series_one_param_time_major_f32_param_7,
	.param .u64 .ptr .align 1 tradjema_many_series_one_param_time_major_f32_param_8
)
{
	.reg .pred 	%p<48>;
	.reg .b32 	%r<131>;
	.reg .b32 	%f<18>;
	.reg .b64 	%rd<45>;
	.reg .b64 	%fd<62>;

	ld.param.u64 	%rd4, [tradjema_many_series_one_param_time_major_f32_param_0];
	ld.param.u64 	%rd7, [tradjema_many_series_one_param_time_major_f32_param_1];
	ld.param.u32 	%r52, [tradjema_many_series_one_param_time_major_f32_param_3];
	ld.param.u32 	%r53, [tradjema_many_series_one_param_time_major_f32_param_4];
	ld.param.u32 	%r54, [tradjema_many_series_one_param_time_major_f32_param_5];
	ld.param.u64 	%rd6, [tradjema_many_series_one_param_time_major_f32_param_7];
	ld.param.u64 	%rd8, [tradjema_many_series_one_param_time_major_f32_param_8];
	cvta.to.global.u64 	%rd1, %rd8;
	cvta.to.global.u64 	%rd2, %rd7;
	cvta.to.global.u64 	%rd3, %rd4;
	mov.u32 	%r1, %ctaid.x;
	setp.ge.s32 	%p3, %r1, %r52;
	@%p3 bra 	$L__BB1_40;
	setp.lt.s32 	%p5, %r54, 2;
	setp.gt.s32 	%p6, %r54, %r53;
	or.pred  	%p7, %p5, %p6;
	mov.pred 	%p47, -1;
	@%p7 bra 	$L__BB1_3;
	ld.param.f32 	%f14, [tradjema_many_series_one_param_time_major_f32_param_6];
	abs.f32 	%f2, %f14;
	setp.equ.f32 	%p47, %f2, 0f7F800000;
$L__BB1_3:
	ld.param.f32 	%f15, [tradjema_many_series_one_param_time_major_f32_param_6];
	setp.gtu.f32 	%p8, %f15, 0f00000000;
	not.pred 	%p9, %p47;
	and.pred  	%p10, %p8, %p9;
	@%p10 bra 	$L__BB1_7;
	mov.u32 	%r111, %tid.x;
	setp.ge.s32 	%p45, %r111, %r53;
	@%p45 bra 	$L__BB1_40;
	mov.u32 	%r3, %ntid.x;
$L__BB1_6:
	mad.lo.s32 	%r109, %r111, %r52, %r1;
	mul.wide.s32 	%rd38, %r109, 4;
	add.s64 	%rd39, %rd1, %rd38;
	mov.b32 	%r110, 2143289344;
	st.global.u32 	[%rd39], %r110;
	add.s32 	%r111, %r111, %r3;
	setp.lt.s32 	%p46, %r111, %r53;
	@%p46 bra 	$L__BB1_6;
	bra.uni 	$L__BB1_40;
$L__BB1_7:
	cvta.to.global.u64 	%rd9, %rd6;
	mul.wide.u32 	%rd10, %r1, 4;
	add.s64 	%rd11, %rd9, %rd10;
	ld.global.nc.u32 	%r113, [%rd11];
	add.s32 	%r120, %r113, %r54;
	mov.u32 	%r8, %tid.x;
	setp.ge.s32 	%p11, %r8, %r53;
	@%p11 bra 	$L__BB1_10;
	mov.u32 	%r9, %ntid.x;
	mov.u32 	%r112, %r8;
$L__BB1_9:
	mad.lo.s32 	%r55, %r112, %r52, %r1;
	mul.wide.s32 	%rd12, %r55, 4;
	add.s64 	%rd13, %rd1, %rd12;
	mov.b32 	%r56, 2143289344;
	st.global.u32 	[%rd13], %r56;
	add.s32 	%r112, %r112, %r9;
	setp.lt.s32 	%p12, %r112, %r53;
	@%p12 bra 	$L__BB1_9;
$L__BB1_10:
	bar.sync 	0;
	setp.gt.s32 	%p13, %r120, %r53;
	setp.ne.s32 	%p14, %r8, 0;
	or.pred  	%p15, %p14, %p13;
	@%p15 bra 	$L__BB1_40;
	cvt.rn.f64.s32 	%fd18, %r54;
	add.f64 	%fd19, %fd18, 0d3FF0000000000000;
	mov.f64 	%fd20, 0d4000000000000000;
	div.rn.f64 	%fd1, %fd20, %fd19;
	shl.b32 	%r57, %r54, 3;
	mov.u32 	%r58, smem;
	add.s32 	%r12, %r58, %r57;
	add.s32 	%r13, %r12, %r57;
	shl.b32 	%r59, %r54, 2;
	add.s32 	%r14, %r13, %r59;
	mad.lo.s32 	%r60, %r113, %r52, %r1;
	mul.wide.s32 	%rd14, %r60, 4;
	add.s64 	%rd15, %rd3, %rd14;
	ld.global.nc.f32 	%f3, [%rd15];
	cvt.f64.f32 	%fd21, %f3;
	add.s64 	%rd16, %rd2, %rd14;
	ld.global.nc.f32 	%f4, [%rd16];
	cvt.f64.f32 	%fd22, %f4;
	sub.f64 	%fd58, %fd21, %fd22;
	st.shared.f64 	[smem], %fd58;
	st.shared.u32 	[%r13], %r113;
	setp.ne.s32 	%p16, %r54, 1;
	selp.u32 	%r118, 1, 0, %p16;
	st.shared.f64 	[%r12], %fd58;
	st.shared.u32 	[%r14], %r113;
	add.s32 	%r61, %r120, -1;
	setp.ge.s32 	%p17, %r113, %r61;
	mov.u32 	%r119, %r118;
	@%p17 bra 	$L__BB1_20;
	mov.u32 	%r119, %r118;
$L__BB1_13:
	mov.u32 	%r16, %r113;
	ld.param.u64 	%rd42, [tradjema_many_series_one_param_time_major_f32_param_2];
	ld.param.u64 	%rd40, [tradjema_many_series_one_param_time_major_f32_param_0];
	add.s32 	%r113, %r16, 1;
	mad.lo.s32 	%r62, %r16, %r52, %r1;
	cvta.to.global.u64 	%rd17, %rd42;
	mul.wide.s32 	%rd18, %r62, 4;
	add.s64 	%rd19, %rd17, %rd18;
	ld.global.nc.f32 	%f5, [%rd19];
	cvt.f64.f32 	%fd23, %f5;
	add.s32 	%r63, %r62, %r52;
	cvta.to.global.u64 	%rd20, %rd40;
	mul.wide.s32 	%rd21, %r63, 4;
	add.s64 	%rd22, %rd20, %rd21;
	ld.global.nc.f32 	%f6, [%rd22];
	cvt.f64.f32 	%fd24, %f6;
	add.s64 	%rd23, %rd2, %rd21;
	ld.global.nc.f32 	%f7, [%rd23];
	cvt.f64.f32 	%fd25, %f7;
	sub.f64 	%fd26, %fd24, %fd25;
	sub.f64 	%fd27, %fd24, %fd23;
	abs.f64 	%fd28, %fd27;
	sub.f64 	%fd29, %fd25, %fd23;
	abs.f64 	%fd30, %fd29;
	max.f64 	%fd31, %fd28, %fd30;
	max.f64 	%fd58, %fd26, %fd31;
$L__BB1_14:
	mov.u32 	%r20, %r118;
	setp.eq.s32 	%p18, %r20, 0;
	shl.b32 	%r64, %r20, 3;
	add.s32 	%r21, %r58, %r64;
	@%p18 bra 	$L__BB1_16;
	add.s32 	%r118, %r20, -1;
	ld.shared.f64 	%fd32, [%r21+-8];
	setp.gt.f64 	%p19, %fd32, %fd58;
	@%p19 bra 	$L__BB1_14;
$L__BB1_16:
	st.shared.f64 	[%r21], %fd58;
	shl.b32 	%r66, %r20, 2;
	add.s32 	%r67, %r13, %r66;
	st.shared.u32 	[%r67], %r113;
	add.s32 	%r68, %r20, 1;
	setp.eq.s32 	%p20, %r68, %r54;
	selp.b32 	%r118, 0, %r68, %p20;
$L__BB1_17:
	mov.u32 	%r24, %r119;
	setp.eq.s32 	%p21, %r24, 0;
	shl.b32 	%r69, %r24, 3;
	add.s32 	%r25, %r12, %r69;
	@%p21 bra 	$L__BB1_19;
	add.s32 	%r119, %r24, -1;
	ld.shared.f64 	%fd33, [%r25+-8];
	setp.lt.f64 	%p22, %fd33, %fd58;
	@%p22 bra 	$L__BB1_17;
$L__BB1_19:
	st.shared.f64 	[%r25], %fd58;
	shl.b32 	%r70, %r24, 2;
	add.s32 	%r71, %r14, %r70;
	st.shared.u32 	[%r71], %r113;
	add.s32 	%r72, %r24, 1;
	setp.eq.s32 	%p23, %r72, %r54;
	selp.b32 	%r119, 0, %r72, %p23;
	setp.ne.s32 	%p24, %r113, %r61;
	@%p24 bra 	$L__BB1_13;
$L__BB1_20:
	ld.shared.f64 	%fd5, [smem];
	ld.shared.f64 	%fd35, [%r12];
	sub.f64 	%fd6, %fd35, %fd5;
	setp.eq.f64 	%p25, %fd6, 0d0000000000000000;
	mov.f64 	%fd59, 0d0000000000000000;
	@%p25 bra 	$L__BB1_22;
	sub.f64 	%fd36, %fd58, %fd5;
	div.rn.f64 	%fd59, %fd36, %fd6;
$L__BB1_22:
	ld.param.f32 	%f16, [tradjema_many_series_one_param_time_major_f32_param_6];
	ld.param.u64 	%rd43, [tradjema_many_series_one_param_time_major_f32_param_2];
	add.s32 	%r74, %r120, -2;
	mad.lo.s32 	%r75, %r74, %r52, %r1;
	cvta.to.global.u64 	%rd24, %rd43;
	mul.wide.s32 	%rd25, %r75, 4;
	add.s64 	%rd26, %rd24, %rd25;
	ld.global.nc.f32 	%f8, [%rd26];
	cvt.f64.f32 	%fd37, %f8;
	cvt.f64.f32 	%fd38, %f16;
	fma.rn.f64 	%fd39, %fd59, %fd38, 0d3FF0000000000000;
	mul.f64 	%fd40, %fd1, %fd39;
	fma.rn.f64 	%fd60, %fd37, %fd40, 0d0000000000000000;
	cvt.rn.f32.f64 	%f9, %fd60;
	add.s32 	%r76, %r75, %r52;
	mul.wide.s32 	%rd27, %r76, 4;
	add.s64 	%rd28, %rd1, %rd27;
	st.global.f32 	[%rd28], %f9;
	setp.ge.s32 	%p26, %r120, %r53;
	@%p26 bra 	$L__BB1_40;
	mov.b32 	%r127, 0;
	mov.u32 	%r126, %r127;
$L__BB1_24:
	sub.s32 	%r35, %r120, %r54;
	setp.eq.s32 	%p27, %r126, %r118;
	@%p27 bra 	$L__BB1_28;
	mov.u32 	%r125, %r126;
$L__BB1_26:
	shl.b32 	%r78, %r125, 2;
	add.s32 	%r79, %r13, %r78;
	ld.shared.u32 	%r80, [%r79];
	setp.gt.s32 	%p28, %r80, %r35;
	mov.u32 	%r126, %r125;
	@%p28 bra 	$L__BB1_28;
	add.s32 	%r81, %r125, 1;
	setp.eq.s32 	%p29, %r81, %r54;
	selp.b32 	%r125, 0, %r81, %p29;
	setp.ne.s32 	%p30, %r125, %r118;
	mov.u32 	%r126, %r118;
	@%p30 bra 	$L__BB1_26;
$L__BB1_28:
	setp.eq.s32 	%p31, %r127, %r119;
	mov.u32 	%r128, %r119;
	@%p31 bra 	$L__BB1_31;
$L__BB1_29:
	shl.b32 	%r82, %r127, 2;
	add.s32 	%r83, %r14, %r82;
	ld.shared.u32 	%r84, [%r83];
	setp.gt.s32 	%p32, %r84, %r35;
	mov.u32 	%r128, %r127;
	@%p32 bra 	$L__BB1_31;
	add.s32 	%r85, %r127, 1;
	setp.eq.s32 	%p33, %r85, %r54;
	selp.b32 	%r127, 0, %r85, %p33;
	setp.ne.s32 	%p34, %r127, %r119;
	mov.u32 	%r128, %r119;
	@%p34 bra 	$L__BB1_29;
$L__BB1_31:
	ld.param.u64 	%rd44, [tradjema_many_series_one_param_time_major_f32_param_2];
	ld.param.u64 	%rd41, [tradjema_many_series_one_param_time_major_f32_param_0];
	add.s32 	%r86, %r120, -1;
	mad.lo.s32 	%r87, %r86, %r52, %r1;
	cvta.to.global.u64 	%rd29, %rd44;
	mul.wide.s32 	%rd30, %r87, 4;
	add.s64 	%rd31, %rd29, %rd30;
	ld.global.nc.f32 	%f10, [%rd31];
	cvt.f64.f32 	%fd11, %f10;
	add.s32 	%r42, %r87, %r52;
	cvta.to.global.u64 	%rd32, %rd41;
	mul.wide.s32 	%rd33, %r42, 4;
	add.s64 	%rd34, %rd32, %rd33;
	ld.global.nc.f32 	%f11, [%rd34];
	cvt.f64.f32 	%fd41, %f11;
	add.s64 	%rd35, %rd2, %rd33;
	ld.global.nc.f32 	%f12, [%rd35];
	cvt.f64.f32 	%fd42, %f12;
	sub.f64 	%fd43, %fd41, %fd42;
	sub.f64 	%fd44, %fd41, %fd11;
	abs.f64 	%fd45, %fd44;
	sub.f64 	%fd46, %fd42, %fd11;
	abs.f64 	%fd47, %fd46;
	max.f64 	%fd48, %fd45, %fd47;
	max.f64 	%fd12, %fd43, %fd48;
$L__BB1_32:
	mov.u32 	%r43, %r118;
	setp.eq.s32 	%p35, %r43, %r126;
	@%p35 bra 	$L__BB1_34;
	setp.eq.s32 	%p36, %r43, 0;
	selp.b32 	%r88, %r54, %r43, %p36;
	add.s32 	%r118, %r88, -1;
	shl.b32 	%r89, %r88, 3;
	add.s32 	%r91, %r58, %r89;
	ld.shared.f64 	%fd49, [%r91+-8];
	setp.gt.f64 	%p37, %fd49, %fd12;
	@%p37 bra 	$L__BB1_32;
$L__BB1_34:
	shl.b32 	%r92, %r43, 3;
	add.s32 	%r94, %r58, %r92;
	st.shared.f64 	[%r94], %fd12;
	shl.b32 	%r95, %r43, 2;
	add.s32 	%r96, %r13, %r95;
	st.shared.u32 	[%r96], %r120;
	add.s32 	%r45, %r43, 1;
$L__BB1_35:
	mov.u32 	%r46, %r119;
	setp.eq.s32 	%p38, %r46, %r128;
	@%p38 bra 	$L__BB1_37;
	setp.eq.s32 	%p39, %r46, 0;
	selp.b32 	%r97, %r54, %r46, %p39;
	add.s32 	%r119, %r97, -1;
	shl.b32 	%r98, %r97, 3;
	add.s32 	%r99, %r12, %r98;
	ld.shared.f64 	%fd50, [%r99+-8];
	setp.lt.f64 	%p40, %fd50, %fd12;
	@%p40 bra 	$L__BB1_35;
$L__BB1_37:
	shl.b32 	%r100, %r46, 3;
	add.s32 	%r101, %r12, %r100;
	st.shared.f64 	[%r101], %fd12;
	shl.b32 	%r102, %r46, 2;
	add.s32 	%r103, %r14, %r102;
	st.shared.u32 	[%r103], %r120;
	add.s32 	%r48, %r46, 1;
	shl.b32 	%r104, %r126, 3;
	add.s32 	%r106, %r58, %r104;
	ld.shared.f64 	%fd13, [%r106];
	shl.b32 	%r107, %r128, 3;
	add.s32 	%r108, %r12, %r107;
	ld.shared.f64 	%fd52, [%r108];
	sub.f64 	%fd14, %fd52, %fd13;
	setp.eq.f64 	%p41, %fd14, 0d0000000000000000;
	mov.f64 	%fd61, 0d0000000000000000;
	@%p41 bra 	$L__BB1_39;
	sub.f64 	%fd53, %fd12, %fd13;
	div.rn.f64 	%fd61, %fd53, %fd14;
$L__BB1_39:
	ld.param.f32 	%f17, [tradjema_many_series_one_param_time_major_f32_param_6];
	cvt.f64.f32 	%fd54, %f17;
	fma.rn.f64 	%fd55, %fd61, %fd54, 0d3FF0000000000000;
	mul.f64 	%fd56, %fd1, %fd55;
	sub.f64 	%fd57, %fd11, %fd60;
	fma.rn.f64 	%fd60, %fd56, %fd57, %fd60;
	cvt.rn.f32.f64 	%f13, %fd60;
	mul.wide.s32 	%rd36, %r42, 4;
	add.s64 	%rd37, %rd1, %rd36;
	st.global.f32 	[%rd37], %f13;
	add.s32 	%r120, %r120, 1;
	setp.lt.s32 	%p42, %r120, %r53;
	setp.eq.s32 	%p43, %r45, %r54;
	selp.b32 	%r118, 0, %r45, %p43;
	setp.eq.s32 	%p44, %r48, %r54;
	selp.b32 	%r119, 0, %r48, %p44;
	mov.u32 	%r127, %r128;
	@%p42 bra 	$L__BB1_24;
$L__BB1_40:
	ret;

}


// ===== COMPILED SASS (sm_100) =====

	.target	sm_100

	.elftype	@"ET_EXEC"


//--------------------- .note.nv.tkinfo           --------------------------
	.section	.note.nv.tkinfo,"",@"SHT_NOTE"
	.sectionflags	@"SHF_NOTE_NV_TKINFO"
	.tkinfo
        /*0018*/ 	.word	0x00000002
        /*0030*/ 	.string	""
        /*0030*/ 	.string	"ptxas"
        /*0030*/ 	.string	"Cuda compilation tools, release 13.0, V13.0.88"
        /*0030*/ 	.string	"Build cuda_13.0.r13.0/compiler.36424714_0"
        /*0030*/ 	.string	"-arch sm_100 -m 64 "



//--------------------- .note.nv.cuinfo           --------------------------
	.section	.note.nv.cuinfo,"",@"SHT_NOTE"
	.sectionflags	@"SHF_NOTE_NV_CUINFO"
        /*0018*/ 	.short	0x0002
        /*001a*/ 	.short	0x0064
        /*001c*/ 	.short	0x0082
	.zero		2


//--------------------- .nv.info                  --------------------------
	.section	.nv.info,"",@"SHT_CUDA_INFO"
	.align	4


	//----- nvinfo : EIATTR_REGCOUNT
	.align		4
        /*0000*/ 	.byte	0x04, 0x2f
        /*0002*/ 	.short	(.L_1 - .L_0)
	.align		4
.L_0:
        /*0004*/ 	.word	index@(tradjema_batch_f32)
        /*0008*/ 	.word	0x0000001d


	//----- nvinfo : EIATTR_FRAME_SIZE
	.align		4
.L_1:
        /*000c*/ 	.byte	0x04, 0x11
        /*000e*/ 	.short	(.L_3 - .L_2)
	.align		4
.L_2:
        /*0010*/ 	.word	index@($__internal_1_$__cuda_sm3x_div_rn_noftz_f32_slowpath)
        /*0014*/ 	.word	0x00000000


	//----- nvinfo : EIATTR_FRAME_SIZE
	.align		4
.L_3:
        /*0018*/ 	.byte	0x04, 0x11
        /*001a*/ 	.short	(.L_5 - .L_4)
	.align		4
.L_4:
        /*001c*/ 	.word	index@(tradjema_batch_f32)
        /*0020*/ 	.word	0x00000000


	//----- nvinfo : EIATTR_REGCOUNT
	.align		4
.L_5:
        /*0024*/ 	.byte	0x04, 0x2f
        /*0026*/ 	.short	(.L_7 - .L_6)
	.align		4
.L_6:
        /*0028*/ 	.word	index@(tradjema_many_series_one_param_time_major_f32)
        /*002c*/ 	.word	0x0000001e


	//----- nvinfo : EIATTR_FRAME_SIZE
	.align		4
.L_7:
        /*0030*/ 	.byte	0x04, 0x11
        /*0032*/ 	.short	(.L_9 - .L_8)
	.align		4
.L_8:
        /*0034*/ 	.word	index@($__internal_0_$__cuda_sm20_div_rn_f64_full)
        /*0038*/ 	.word	0x00000000


	//----- nvinfo : EIATTR_FRAME_SIZE
	.align		4
.L_9:
        /*003c*/ 	.byte	0x04, 0x11
        /*003e*/ 	.short	(.L_11 - .L_10)
	.align		4
.L_10:
        /*0040*/ 	.word	index@(tradjema_many_series_one_param_time_major_f32)
        /*0044*/ 	.word	0x00000000


	//----- nvinfo : EIATTR_MIN_STACK_SIZE
	.align		4
.L_11:
        /*0048*/ 	.byte	0x04, 0x12
        /*004a*/ 	.short	(.L_13 - .L_12)
	.align		4
.L_12:
        /*004c*/ 	.word	index@(tradjema_many_series_one_param_time_major_f32)
        /*0050*/ 	.word	0x00000000


	//----- nvinfo : EIATTR_MIN_STACK_SIZE
	.align		4
.L_13:
        /*0054*/ 	.byte	0x04, 0x12
        /*0056*/ 	.short	(.L_15 - .L_14)
	.align		4
.L_14:
        /*0058*/ 	.word	index@(tradjema_batch_f32)
        /*005c*/ 	.word	0x00000000
.L_15:


//--------------------- .nv.compat                --------------------------
	.section	.nv.compat,"",@"SHT_CUDA_COMPAT_INFO"
	.align	4
        /*0000*/ 	.byte	0x02, 0x09, 0x00, 0x00, 0x02, 0x02, 0x01, 0x00, 0x02, 0x05, 0x05, 0x00, 0x03, 0x07, 0x01, 0x01
        /*0010*/ 	.byte	0x02, 0x03, 0x00, 0x00, 0x02, 0x06, 0x01, 0x00, 0x04, 0x0b, 0x08, 0x00, 0x01, 0x00, 0x00, 0x00
        /*0020*/ 	.byte	0x00, 0x00, 0x00, 0x00


//--------------------- .nv.info.tradjema_many_series_one_param_time_major_f32 --------------------------
	.section	.nv.info.tradjema_many_series_one_param_time_major_f32,"",@"SHT_CUDA_INFO"
	.sectionflags	@""
	.align	4


	//----- nvinfo : EIATTR_CUDA_API_VERSION
	.align		4
        /*0000*/ 	.byte	0x04, 0x37
        /*0002*/ 	.short	(.L_17 - .L_16)
.L_16:
        /*0004*/ 	.word	0x00000082


	//----- nvinfo : EIATTR_KPARAM_INFO
	.align		4
.L_17:
        /*0008*/ 	.byte	0x04, 0x17
        /*000a*/ 	.short	(.L_19 - .L_18)
.L_18:
        /*000c*/ 	.word	0x00000000
        /*0010*/ 	.short	0x0008
        /*0012*/ 	.short	0x0030
        /*0014*/ 	.byte	0x00, 0xf5, 0x21, 0x00


	//----- nvinfo : EIATTR_KPARAM_INFO
	.align		4
.L_19:
        /*0018*/ 	.byte	0x04, 0x17
        /*001a*/ 	.short	(.L_21 - .L_20)
.L_20:
        /*001c*/ 	.word	0x00000000
        /*0020*/ 	.short	0x0007
        /*0022*/ 	.short	0x0028
        /*0024*/ 	.byte	0x00, 0xf5, 0x21, 0x00


	//----- nvinfo : EIATTR_KPARAM_INFO
	.align		4
.L_21:
        /*0028*/ 	.byte	0x04, 0x17
        /*002a*/ 	.short	(.L_23 - .L_22)
.L_22:
        /*002c*/ 	.word	0x00000000
        /*0030*/ 	.short	0x0006
        /*0032*/ 	.short	0x0024
        /*0034*/ 	.byte	0x00, 0xf0, 0x11, 0x00


	//----- nvinfo : EIATTR_KPARAM_INFO
	.align		4
.L_23:
        /*0038*/ 	.byte	0x04, 0x17
        /*003a*/ 	.short	(.L_25 - .L_24)
.L_24:
        /*003c*/ 	.word	0x00000000
        /*0040*/ 	.short	0x0005
        /*0042*/ 	.short	0x0020
        /*0044*/ 	.byte	0x00, 0xf0, 0x11, 0x00


	//----- nvinfo : EIATTR_KPARAM_INFO
	.align		4
.L_25:
        /*0048*/ 	.byte	0x04, 0x17
        /*004a*/ 	.short	(.L_27 - .L_26)
.L_26:
        /*004c*/ 	.word	0x00000000
        /*0050*/ 	.short	0x0004
        /*0052*/ 	.short	0x001c
        /*0054*/ 	.byte	0x00, 0xf0, 0x11, 0x00


	//----- nvinfo : EIATTR_KPARAM_INFO
	.align		4
.L_27:
        /*0058*/ 	.byte	0x04, 0x17
        /*005a*/ 	.short	(.L_29 - .L_28)
.L_28:
        /*005c*/ 	.word	0x00000000
        /*0060*/ 	.short	0x0003
        /*0062*/ 	.short	0x0018
        /*0064*/ 	.byte	0x00, 0xf0, 0x11, 0x00


	//----- nvinfo : EIATTR_KPARAM_INFO
	.align		4
.L_29:
        /*0068*/ 	.byte	0x04, 0x17
        /*006a*/ 	.short	(.L_31 - .L_30)
.L_30:
        /*006c*/ 	.word	0x00000000
        /*0070*/ 	.short	0x0002
        /*0072*/ 	.short	0x0010
        /*0074*/ 	.byte	0x00, 0xf5, 0x21, 0x00


	//----- nvinfo : EIATTR_KPARAM_INFO
	.align		4
.L_31:
        /*0078*/ 	.byte	0x04, 0x17
        /*007a*/ 	.short	(.L_33 - .L_32)
.L_32:
        /*007c*/ 	.word	0x00000000
        /*0080*/ 	.short	0x0001
        /*0082*/ 	.short	0x0008
        /*0084*/ 	.byte	0x00, 0xf5, 0x21, 0x00


	//----- nvinfo : EIATTR_KPARAM_INFO
	.align		4
.L_33:
        /*0088*/ 	.byte	0x04, 0x17
        /*008a*/ 	.short	(.L_35 - .L_34)
.L_34:
        /*008c*/ 	.word	0x00000000
        /*0090*/ 	.short	0x0000
        /*0092*/ 	.short	0x0000
        /*0094*/ 	.byte	0x00, 0xf5, 0x21, 0x00


	//----- nvinfo : EIATTR_SPARSE_MMA_MASK
	.align		4
.L_35:
        /*0098*/ 	.byte	0x03, 0x50
        /*009a*/ 	.short	0x0000


	//----- nvinfo : EIATTR_MAXREG_COUNT
	.align		4
        /*009c*/ 	.byte	0x03, 0x1b
        /*009e*/ 	.short	0x00ff


	//----- nvinfo : EIATTR_NUM_BARRIERS
	.align		4
        /*00a0*/ 	.byte	0x02, 0x4c
        /*00a2*/ 	.byte	0x01
	.zero		1


	//----- nvinfo : EIATTR_MERCURY_ISA_VERSION
	.align		4
        /*00a4*/ 	.byte	0x03, 0x5f
        /*00a6*/ 	.short	0x0101


	//----- nvinfo : EIATTR_VRC_CTA_INIT_COUNT
	.align		4
        /*00a8*/ 	.byte	0x02, 0x4a
	.zero		1
	.zero		1


	//----- nvinfo : EIATTR_EXIT_INSTR_OFFSETS
	.align		4
        /*00ac*/ 	.byte	0x04, 0x1c
        /*00ae*/ 	.short	(.L_37 - .L_36)


	//   ....[0]....
.L_36:
        /*00b0*/ 	.word	0x00000040


	//   ....[1]....
        /*00b4*/ 	.word	0x00000100


	//   ....[2]....
        /*00b8*/ 	.word	0x000001a0


	//   ....[3]....
        /*00bc*/ 	.word	0x00000300


	//   ....[4]....
        /*00c0*/ 	.word	0x00000d80


	//   ....[5]....
        /*00c4*/ 	.word	0x00001680


	//----- nvinfo : EIATTR_CRS_STACK_SIZE
	.align		4
.L_37:
        /*00c8*/ 	.byte	0x04, 0x1e
        /*00ca*/ 	.short	(.L_39 - .L_38)
.L_38:
        /*00cc*/ 	.word	0x00000000


	//----- nvinfo : EIATTR_CBANK_PARAM_SIZE
	.align		4
.L_39:
        /*00d0*/ 	.byte	0x03, 0x19
        /*00d2*/ 	.short	0x0038


	//----- nvinfo : EIATTR_PARAM_CBANK
	.align		4
        /*00d4*/ 	.byte	0x04, 0x0a
        /*00d6*/ 	.short	(.L_41 - .L_40)
	.align		4
.L_40:
        /*00d8*/ 	.word	index@(.nv.constant0.tradjema_many_series_one_param_time_major_f32)
        /*00dc*/ 	.short	0x0380
        /*00de*/ 	.short	0x0038


	//----- nvinfo : EIATTR_SW_WAR
	.align		4
.L_41:
        /*00e0*/ 	.byte	0x04, 0x36
        /*00e2*/ 	.short	(.L_43 - .L_42)
.L_42:
        /*00e4*/ 	.word	0x00000008
.L_43:


//--------------------- .nv.info.tradjema_batch_f32 --------------------------
	.section	.nv.info.tradjema_batch_f32,"",@"SHT_CUDA_INFO"
	.sectionflags	@""
	.align	4


	//----- nvinfo : EIATTR_CUDA_API_VERSION
	.align		4
        /*0000*/ 	.byte	0x04, 0x37
        /*0002*/ 	.short	(.L_45 - .L_44)
.L_44:
        /*0004*/ 	.word	0x00000082


	//----- nvinfo : EIATTR_KPARAM_INFO
	.align		4
.L_45:
        /*0008*/ 	.byte	0x04, 0x17
        /*000a*/ 	.short	(.L_47 - .L_46)
.L_46:
        /*000c*/ 	.word	0x00000000
        /*0010*/ 	.short	0x0008
        /*0012*/ 	.short	0x0038
        /*0014*/ 	.byte	0x00, 0xf5, 0x21, 0x00


	//----- nvinfo : EIATTR_KPARAM_INFO
	.align		4
.L_47:
        /*0018*/ 	.byte	0x04, 0x17
        /*001a*/ 	.short	(.L_49 - .L_48)
.L_48:
        /*001c*/ 	.word	0x00000000
        /*0020*/ 	.short	0x0007
        /*0022*/ 	.short	0x0030
        /*0024*/ 	.byte	0x00, 0xf0, 0x11, 0x00


	//----- nvinfo : EIATTR_KPARAM_INFO
	.align		4
.L_49:
        /*0028*/ 	.byte	0x04, 0x17
        /*002a*/ 	.short	(.L_51 - .L_50)
.L_50:
        /*002c*/ 	.word	0x00000000
        /*0030*/ 	.short	0x0006
        /*0032*/ 	.short	0x002c
        /*0034*/ 	.byte	0x00, 0xf0, 0x11, 0x00


	//----- nvinfo : EIATTR_KPARAM_INFO
	.align		4
.L_51:
        /*0038*/ 	.byte	0x04, 0x17
        /*003a*/ 	.short	(.L_53 - .L_52)
.L_52:
        /*003c*/ 	.word	0x00000000
        /*0040*/ 	.short	0x0005
        /*0042*/ 	.short	0x0028
        /*0044*/ 	.byte	0x00, 0xf0, 0x11, 0x00


	//----- nvinfo : EIATTR_KPARAM_INFO
	.align		4
.L_53:
        /*0048*/ 	.byte	0x04, 0x17
        /*004a*/ 	.short	(.L_55 - .L_54)
.L_54:
        /*004c*/ 	.word	0x00000000
        /*0050*/ 	.short	0x0004
        /*0052*/ 	.short	0x0020
        /*0054*/ 	.byte	0x00, 0xf5, 0x21, 0x00


	//----- nvinfo : EIATTR_KPARAM_INFO
	.align		4
.L_55:
        /*0058*/ 	.byte	0x04, 0x17
        /*005a*/ 	.short	(.L_57 - .L_56)
.L_56:
        /*005c*/ 	.word	0x00000000
        /*0060*/ 	.short	0x0003
        /*0062*/ 	.short	0x0018
        /*0064*/ 	.byte	0x00, 0xf5, 0x21, 0x00


	//----- nvinfo : EIATTR_KPARAM_INFO
	.align		4
.L_57:
        /*0068*/ 	.byte	0x04, 0x17
        /*006a*/ 	.short	(.L_59 - .L_58)
.L_58:
        /*006c*/ 	.word	0x00000000
        /*0070*/ 	.short	0x0002
        /*0072*/ 	.short	0x0010
        /*0074*/ 	.byte	0x00, 0xf5, 0x21, 0x00


	//----- nvinfo : EIATTR_KPARAM_INFO
	.align		4
.L_59:
        /*0078*/ 	.byte	0x04, 0x17
        /*007a*/ 	.short	(.L_61 - .L_60)
.L_60:
        /*007c*/ 	.word	0x00000000
        /*0080*/ 	.short	0x0001
        /*0082*/ 	.short	0x0008
        /*0084*/ 	.byte	0x00, 0xf5, 0x21, 0x00


	//----- nvinfo : EIATTR_KPARAM_INFO
	.align		4
.L_61:
        /*0088*/ 	.byte	0x04, 0x17
        /*008a*/ 	.short	(.L_63 - .L_62)
.L_62:
        /*008c*/ 	.word	0x00000000
        /*0090*/ 	.short	0x0000
        /*0092*/ 	.short	0x0000
        /*0094*/ 	.byte	0x00, 0xf5, 0x21, 0x00


	//----- nvinfo : EIATTR_SPARSE_MMA_MASK
	.align		4
.L_63:
        /*0098*/ 	.byte	0x03, 0x50
        /*009a*/ 	.short	0x0000


	//----- nvinfo : EIATTR_MAXREG_COUNT
	.align		4
        /*009c*/ 	.byte	0x03, 0x1b
        /*009e*/ 	.short	0x00ff


	//----- nvinfo : EIATTR_NUM_BARRIERS
	.align		4
        /*00a0*/ 	.byte	0x02, 0x4c
        /*00a2*/ 	.byte	0x01
	.zero		1


	//----- nvinfo : EIATTR_MERCURY_ISA_VERSION
	.align		4
        /*00a4*/ 	.byte	0x03, 0x5f
        /*00a6*/ 	.short	0x0101


	//----- nvinfo : EIATTR_VRC_CTA_INIT_COUNT
	.align		4
        /*00a8*/ 	.byte	0x02, 0x4a
	.zero		1
	.zero		1


	//----- nvinfo : EIATTR_EXIT_INSTR_OFFSETS
	.align		4
        /*00ac*/ 	.byte	0x04, 0x1c
        /*00ae*/ 	.short	(.L_65 - .L_64)


	//   ....[0]....
.L_64:
        /*00b0*/ 	.word	0x00000040


	//   ....[1]....
        /*00b4*/ 	.word	0x00000170


	//   ....[2]....
        /*00b8*/ 	.word	0x00000210


	//   ....[3]....
        /*00bc*/ 	.word	0x00000480


	//   ....[4]....
        /*00c0*/ 	.word	0x00000b30


	//   ....[5]....
        /*00c4*/ 	.word	0x00001220


	//----- nvinfo : EIATTR_CRS_STACK_SIZE
	.align		4
.L_65:
        /*00c8*/ 	.byte	0x04, 0x1e
        /*00ca*/ 	.short	(.L_67 - .L_66)
.L_66:
        /*00cc*/ 	.word	0x00000000


	//----- nvinfo : EIATTR_CBANK_PARAM_SIZE
	.align		4
.L_67:
        /*00d0*/ 	.byte	0x03, 0x19
        /*00d2*/ 	.short	0x0040


	//----- nvinfo : EIATTR_PARAM_CBANK
	.align		4
        /*00d4*/ 	.byte	0x04, 0x0a
        /*00d6*/ 	.short	(.L_69 - .L_68)
	.align		4
.L_68:
        /*00d8*/ 	.word	index@(.nv.constant0.tradjema_batch_f32)
        /*00dc*/ 	.short	0x0380
        /*00de*/ 	.short	0x0040


	//----- nvinfo : EIATTR_SW_WAR
	.align		4
.L_69:
        /*00e0*/ 	.byte	0x04, 0x36
        /*00e2*/ 	.short	(.L_71 - .L_70)
.L_70:
        /*00e4*/ 	.word	0x00000008
.L_71:


//--------------------- .nv.callgraph             --------------------------
	.section	.nv.callgraph,"",@"SHT_CUDA_CALLGRAPH"
	.align	4
	.sectionentsize	8
	.align		4
        /*0000*/ 	.word	0x00000000
	.align		4
        /*0004*/ 	.word	0xffffffff
	.align		4
        /*0008*/ 	.word	0x00000000
	.align		4
        /*000c*/ 	.word	0xfffffffe
	.align		4
        /*0010*/ 	.word	0x00000000
	.align		4
        /*0014*/ 	.word	0xfffffffd
	.align		4
        /*0018*/ 	.word	0x00000000
	.align		4
        /*001c*/ 	.word	0xfffffffc


//--------------------- .text.tradjema_many_series_one_param_time_major_f32 --------------------------
	.section	.text.tradjema_many_series_one_param_time_major_f32,"ax",@progbits
	.align	128
        .global         tradjema_many_series_one_param_time_major_f32
        .type           tradjema_many_series_one_param_time_major_f32,@function
        .size           tradjema_many_series_one_param_time_major_f32,(.L_x_64 - tradjema_many_series_one_param_time_major_f32)
        .other          tradjema_many_series_one_param_time_major_f32,@"STO_CUDA_ENTRY STV_DEFAULT"
tradjema_many_series_one_param_time_major_f32:
.text.tradjema_many_series_one_param_time_major_f32:
[----:B------:R-:W-:Y:S01]  /*0000*/  LDC R1, c[0x0][0x37c] ;  /* 0x0000df00ff017b82 */ /* 0x000fe20000000800 */
[----:B------:R-:W0:Y:S01]  /*0010*/  S2R R7, SR_CTAID.X ;  /* 0x0000000000077919 */ /* 0x000e220000002500 */
[----:B------:R-:W0:Y:S02]  /*0020*/  LDCU UR5, c[0x0][0x398] ;  /* 0x00007300ff0577ac */ /* 0x000e240008000800 */
[----:B0-----:R-:W-:-:S13]  /*0030*/  ISETP.GE.AND P0, PT, R7, UR5, PT ;  /* 0x0000000507007c0c */ /* 0x001fda000bf06270 */
[----:B------:R-:W-:Y:S05]  /*0040*/  @P0 EXIT ;  /* 0x000000000000094d */ /* 0x000fea0003800000 */
[----:B------:R-:W0:Y:S01]  /*0050*/  LDC R15, c[0x0][0x3a0] ;  /* 0x0000e800ff0f7b82 */ /* 0x000e220000000800 */
[----:B------:R-:W1:Y:S07]  /*0060*/  LDCU.64 UR10, c[0x0][0x358] ;  /* 0x00006b00ff0a77ac */ /* 0x000e6e0008000a00 */
[----:B------:R-:W0:Y:S08]  /*0070*/  LDC R11, c[0x0][0x39c] ;  /* 0x0000e700ff0b7b82 */ /* 0x000e300000000800 */
[----:B------:R-:W2:Y:S01]  /*0080*/  LDC R0, c[0x0][0x3a4] ;  /* 0x0000e900ff007b82 */ /* 0x000ea20000000800 */
[----:B0-----:R-:W-:-:S04]  /*0090*/  ISETP.GT.AND P0, PT, R15, R11, PT ;  /* 0x0000000b0f00720c */ /* 0x001fc80003f04270 */
[----:B------:R-:W-:Y:S02]  /*00a0*/  ISETP.LT.OR P0, PT, R15, 0x2, P0 ;  /* 0x000000020f00780c */ /* 0x000fe40000701670 */
[C---:B--2---:R-:W-:Y:S02]  /*00b0*/  FSETP.GTU.AND P1, PT, R0.reuse, RZ, PT ;  /* 0x000000ff0000720b */ /* 0x044fe40003f2c000 */
[----:B------:R-:W-:-:S13]  /*00c0*/  FSETP.EQU.OR P0, PT, |R0|, +INF , P0 ;  /* 0x7f8000000000780b */ /* 0x000fda000070a600 */
[----:B-1----:R-:W-:Y:S05]  /*00d0*/  @!P0 BRA P1, `(.L_x_0) ;  /* 0x0000000000348947 */ /* 0x002fea0000800000 */
[----:B------:R-:W0:Y:S02]  /*00e0*/  S2R R0, SR_TID.X ;  /* 0x0000000000007919 */ /* 0x000e240000002100 */
[----:B0-----:R-:W-:-:S13]  /*00f0*/  ISETP.GE.AND P0, PT, R0, R11, PT ;  /* 0x0000000b0000720c */ /* 0x001fda0003f06270 */
[----:B------:R-:W-:Y:S05]  /*0100*/  @P0 EXIT ;  /* 0x000000000000094d */ /* 0x000fea0003800000 */
[----:B------:R-:W0:Y:S01]  /*0110*/  LDC.64 R4, c[0x0][0x3b0] ;  /* 0x0000ec00ff047b82 */ /* 0x000e220000000a00 */
[----:B------:R-:W-:Y:S01]  /*0120*/  IMAD.MOV.U32 R9, RZ, RZ, 0x7fc00000 ;  /* 0x7fc00000ff097424 */ /* 0x000fe200078e00ff */
[----:B------:R-:W1:Y:S06]  /*0130*/  LDCU UR4, c[0x0][0x360] ;  /* 0x00006c00ff0477ac */ /* 0x000e6c0008000800 */
.L_x_1:
[C---:B--2---:R-:W-:Y:S02]  /*0140*/  IMAD R3, R0.reuse, UR5, R7 ;  /* 0x0000000500037c24 */ /* 0x044fe4000f8e0207 */
[----:B-1----:R-:W-:Y:S02]  /*0150*/  VIADD R0, R0, UR4 ;  /* 0x0000000400007c36 */ /* 0x002fe40008000000 */
[----:B0-----:R-:W-:-:S03]  /*0160*/  IMAD.WIDE R2, R3, 0x4, R4 ;  /* 0x0000000403027825 */ /* 0x001fc600078e0204 */
[----:B------:R-:W-:Y:S02]  /*0170*/  ISETP.GE.AND P0, PT, R0, R11, PT ;  /* 0x0000000b0000720c */ /* 0x000fe40003f06270 */
[----:B------:R2:W-:Y:S11]  /*0180*/  STG.E desc[UR10][R2.64], R9 ;  /* 0x0000000902007986 */ /* 0x0005f6000c10190a */
[----:B------:R-:W-:Y:S05]  /*0190*/  @!P0 BRA `(.L_x_1) ;  /* 0xfffffffc00e88947 */ /* 0x000fea000383ffff */
[----:B------:R-:W-:Y:S05]  /*01a0*/  EXIT ;  /* 0x000000000000794d */ /* 0x000fea0003800000 */
.L_x_0:
[----:B------:R-:W0:Y:S02]  /*01b0*/  LDC.64 R4, c[0x0][0x3a8] ;  /* 0x0000ea00ff047b82 */ /* 0x000e240000000a00 */
[----:B0-----:R-:W-:-:S06]  /*01c0*/  IMAD.WIDE.U32 R4, R7, 0x4, R4 ;  /* 0x0000000407047825 */ /* 0x001fcc00078e0004 */
[----:B------:R-:W2:Y:S01]  /*01d0*/  LDG.E.CONSTANT R4, desc[UR10][R4.64] ;  /* 0x0000000a04047981 */ /* 0x000ea2000c1e9900 */
[----:B------:R-:W-:Y:S01]  /*01e0*/  BSSY.RECONVERGENT B0, `(.L_x_2) ;  /* 0x0000010000007945 */ /* 0x000fe20003800200 */
[----:B------:R-:W0:Y:S02]  /*01f0*/  S2R R0, SR_TID.X ;  /* 0x0000000000007919 */ /* 0x000e240000002100 */
[----:B0-----:R-:W-:Y:S01]  /*0200*/  ISETP.GE.AND P1, PT, R0, R11, PT ;  /* 0x0000000b0000720c */ /* 0x001fe20003f26270 */
[----:B--2---:R-:W-:-:S05]  /*0210*/  IMAD.IADD R6, R4, 0x1, R15 ;  /* 0x0000000104067824 */ /* 0x004fca00078e020f */
[----:B------:R-:W-:-:S04]  /*0220*/  ISETP.GT.AND P0, PT, R6, R11, PT ;  /* 0x0000000b0600720c */ /* 0x000fc80003f04270 */
[----:B------:R-:W-:-:S03]  /*0230*/  ISETP.NE.OR P0, PT, R0, RZ, P0 ;  /* 0x000000ff0000720c */ /* 0x000fc60000705670 */
[----:B------:R-:W-:Y:S10]  /*0240*/  @P1 BRA `(.L_x_3) ;  /* 0x0000000000241947 */ /* 0x000ff40003800000 */
[----:B------:R-:W0:Y:S01]  /*0250*/  LDC R5, c[0x0][0x360] ;  /* 0x0000d800ff057b82 */ /* 0x000e220000000800 */
[----:B------:R-:W-:-:S07]  /*0260*/  IMAD.MOV.U32 R13, RZ, RZ, 0x7fc00000 ;  /* 0x7fc00000ff0d7424 */ /* 0x000fce00078e00ff */
[----:B------:R-:W1:Y:S02]  /*0270*/  LDC.64 R8, c[0x0][0x3b0] ;  /* 0x0000ec00ff087b82 */ /* 0x000e640000000a00 */
.L_x_4:
[----:B--2---:R-:W-:Y:S02]  /*0280*/  IMAD R3, R0, UR5, R7 ;  /* 0x0000000500037c24 */ /* 0x004fe4000f8e0207 */
[----:B0-----:R-:W-:Y:S02]  /*0290*/  IMAD.IADD R0, R5, 0x1, R0 ;  /* 0x0000000105007824 */ /* 0x001fe400078e0200 */
[----:B-1----:R-:W-:-:S03]  /*02a0*/  IMAD.WIDE R2, R3, 0x4, R8 ;  /* 0x0000000403027825 */ /* 0x002fc600078e0208 */
[----:B------:R-:W-:Y:S02]  /*02b0*/  ISETP.GE.AND P1, PT, R0, R11, PT ;  /* 0x0000000b0000720c */ /* 0x000fe40003f26270 */
[----:B------:R2:W-:Y:S11]  /*02c0*/  STG.E desc[UR10][R2.64], R13 ;  /* 0x0000000d02007986 */ /* 0x0005f6000c10190a */
[----:B------:R-:W-:Y:S05]  /*02d0*/  @!P1 BRA `(.L_x_4) ;  /* 0xfffffffc00e89947 */ /* 0x000fea000383ffff */
.L_x_3:
[----:B------:R-:W-:Y:S05]  /*02e0*/  BSYNC.RECONVERGENT B0 ;  /* 0x0000000000007941 */ /* 0x000fea0003800200 */
.L_x_2:
[----:B------:R-:W-:Y:S06]  /*02f0*/  BAR.SYNC.DEFER_BLOCKING 0x0 ;  /* 0x0000000000007b1d */ /* 0x000fec0000010000 */
[----:B------:R-:W-:Y:S05]  /*0300*/  @P0 EXIT ;  /* 0x000000000000094d */ /* 0x000fea0003800000 */
[----:B------:R-:W0:Y:S01]  /*0310*/  I2F.F64 R8, R15 ;  /* 0x0000000f00087312 */ /* 0x000e220000201c00 */
[----:B--2---:R-:W-:Y:S01]  /*0320*/  IMAD.MOV.U32 R2, RZ, RZ, 0x1 ;  /* 0x00000001ff027424 */ /* 0x004fe200078e00ff */
[----:B0-----:R-:W-:-:S06]  /*0330*/  DADD R8, R8, 1 ;  /* 0x3ff0000008087429 */ /* 0x001fcc0000000000 */
[----:B------:R-:W0:Y:S02]  /*0340*/  MUFU.RCP64H R3, R9 ;  /* 0x0000000900037308 */ /* 0x000e240000001800 */
[----:B0-----:R-:W-:-:S08]  /*0350*/  DFMA R10, -R8, R2, 1 ;  /* 0x3ff00000080a742b */ /* 0x001fd00000000102 */
[----:B------:R-:W-:-:S08]  /*0360*/  DFMA R10, R10, R10, R10 ;  /* 0x0000000a0a0a722b */ /* 0x000fd0000000000a */
[----:B------:R-:W-:-:S08]  /*0370*/  DFMA R10, R2, R10, R2 ;  /* 0x0000000a020a722b */ /* 0x000fd00000000002 */
[----:B------:R-:W-:-:S08]  /*0380*/  DFMA R2, -R8, R10, 1 ;  /* 0x3ff000000802742b */ /* 0x000fd0000000010a */
[----:B------:R-:W-:-:S08]  /*0390*/  DFMA R2, R10, R2, R10 ;  /* 0x000000020a02722b */ /* 0x000fd0000000000a */
[----:B------:R-:W-:-:S08]  /*03a0*/  DMUL R10, R2, 2 ;  /* 0x40000000020a7828 */ /* 0x000fd00000000000 */
[----:B------:R-:W-:-:S08]  /*03b0*/  DFMA R12, -R8, R10, 2 ;  /* 0x40000000080c742b */ /* 0x000fd0000000010a */
[----:B------:R-:W-:-:S10]  /*03c0*/  DFMA R2, R2, R12, R10 ;  /* 0x0000000c0202722b */ /* 0x000fd4000000000a */
[----:B------:R-:W-:-:S05]  /*03d0*/  FFMA R0, RZ, R9, R3 ;  /* 0x00000009ff007223 */ /* 0x000fca0000000003 */
[----:B------:R-:W-:-:S13]  /*03e0*/  FSETP.GT.AND P0, PT, |R0|, 1.469367938527859385e-39, PT ;  /* 0x001000000000780b */ /* 0x000fda0003f04200 */
[----:B------:R-:W-:Y:S05]  /*03f0*/  @P0 BRA `(.L_x_5) ;  /* 0x0000000000200947 */ /* 0x000fea0003800000 */
[----:B------:R-:W-:Y:S01]  /*0400*/  IMAD.MOV.U32 R14, RZ, RZ, R8 ;  /* 0x000000ffff0e7224 */ /* 0x000fe200078e0008 */
[----:B------:R-:W-:Y:S01]  /*0410*/  MOV R17, 0x40000000 ;  /* 0x4000000000117802 */ /* 0x000fe20000000f00 */
[----:B------:R-:W-:Y:S01]  /*0420*/  IMAD.MOV.U32 R15, RZ, RZ, R9 ;  /* 0x000000ffff0f7224 */ /* 0x000fe200078e0009 */
[----:B------:R-:W-:Y:S01]  /*0430*/  MOV R26, 0x460 ;  /* 0x00000460001a7802 */ /* 0x000fe20000000f00 */
[----:B------:R-:W-:-:S07]  /*0440*/  IMAD.MOV.U32 R16, RZ, RZ, RZ ;  /* 0x000000ffff107224 */ /* 0x000fce00078e00ff */
[----:B------:R-:W-:Y:S05]  /*0450*/  CALL.REL.NOINC `($__internal_0_$__cuda_sm20_div_rn_f64_full) ;  /* 0x00000010008c7944 */ /* 0x000fea0003c00000 */
[----:B------:R-:W-:Y:S02]  /*0460*/  IMAD.MOV.U32 R2, RZ, RZ, R12 ;  /* 0x000000ffff027224 */ /* 0x000fe400078e000c */
[----:B------:R-:W-:-:S07]  /*0470*/  IMAD.MOV.U32 R3, RZ, RZ, R13 ;  /* 0x000000ffff037224 */ /* 0x000fce00078e000d */
.L_x_5:
[----:B------:R-:W0:Y:S01]  /*0480*/  LDC.64 R10, c[0x0][0x380] ;  /* 0x0000e000ff0a7b82 */ /* 0x000e220000000a00 */
[----:B------:R-:W1:Y:S01]  /*0490*/  LDCU UR4, c[0x0][0x398] ;  /* 0x00007300ff0477ac */ /* 0x000e620008000800 */
[----:B------:R-:W2:Y:S06]  /*04a0*/  LDCU UR6, c[0x0][0x3a0] ;  /* 0x00007400ff0677ac */ /* 0x000eac0008000800 */
[----:B------:R-:W3:Y:S01]  /*04b0*/  LDC.64 R12, c[0x0][0x388] ;  /* 0x0000e200ff0c7b82 */ /* 0x000ee20000000a00 */
[----:B-1----:R-:W-:-:S04]  /*04c0*/  IMAD R5, R4, UR4, R7 ;  /* 0x0000000404057c24 */ /* 0x002fc8000f8e0207 */
[----:B0-----:R-:W-:-:S06]  /*04d0*/  IMAD.WIDE R10, R5, 0x4, R10 ;  /* 0x00000004050a7825 */ /* 0x001fcc00078e020a */
[----:B------:R-:W4:Y:S01]  /*04e0*/  LDG.E.CONSTANT R10, desc[UR10][R10.64] ;  /* 0x0000000a0a0a7981 */ /* 0x000f22000c1e9900 */
[----:B---3--:R-:W-:-:S06]  /*04f0*/  IMAD.WIDE R12, R5, 0x4, R12 ;  /* 0x00000004050c7825 */ /* 0x008fcc00078e020c */
[----:B------:R-:W3:Y:S01]  /*0500*/  LDG.E.CONSTANT R12, desc[UR10][R12.64] ;  /* 0x0000000a0c0c7981 */ /* 0x000ee2000c1e9900 */
[----:B------:R-:W0:Y:S01]  /*0510*/  S2UR UR5, SR_CgaCtaId ;  /* 0x00000000000579c3 */ /* 0x000e220000008800 */
[----:B------:R-:W-:Y:S01]  /*0520*/  UMOV UR4, 0x400 ;  /* 0x0000040000047882 */ /* 0x000fe20000000000 */
[----:B------:R-:W-:Y:S01]  /*0530*/  VIADD R5, R6, 0xffffffff ;  /* 0xffffffff06057836 */ /* 0x000fe20000000000 */
[----:B0-----:R-:W-:-:S04]  /*0540*/  ULEA UR4, UR5, UR4, 0x18 ;  /* 0x0000000405047291 */ /* 0x001fc8000f8ec0ff */
[----:B--2---:R-:W-:-:S04]  /*0550*/  ULEA UR12, UR6, UR4, 0x3 ;  /* 0x00000004060c7291 */ /* 0x004fc8000f8e18ff */
[----:B------:R-:W-:-:S04]  /*0560*/  ULEA UR13, UR6, UR12, 0x3 ;  /* 0x0000000c060d7291 */ /* 0x000fc8000f8e18ff */
[----:B------:R-:W-:Y:S01]  /*0570*/  ULEA UR14, UR6, UR13, 0x2 ;  /* 0x0000000d060e7291 */ /* 0x000fe2000f8e10ff */
[----:B------:R-:W-:Y:S01]  /*0580*/  ISETP.GE.AND P0, PT, R4, R5, PT ;  /* 0x000000050400720c */ /* 0x000fe20003f06270 */
[----:B------:R-:W-:-:S04]  /*0590*/  UISETP.NE.AND UP0, UPT, UR6, 0x1, UPT ;  /* 0x000000010600788c */ /* 0x000fc8000bf05270 */
[----:B------:R-:W-:-:S07]  /*05a0*/  USEL UR6, URZ, 0x1, !UP0 ;  /* 0x00000001ff067887 */ /* 0x000fce000c000000 */
[----:B------:R-:W-:Y:S01]  /*05b0*/  UMOV UR7, UR6 ;  /* 0x0000000600077c82 */ /* 0x000fe20008000000 */
[----:B----4-:R-:W-:Y:S08]  /*05c0*/  F2F.F64.F32 R8, R10 ;  /* 0x0000000a00087310 */ /* 0x010ff00000201800 */
[----:B---3--:R-:W0:Y:S02]  /*05d0*/  F2F.F64.F32 R14, R12 ;  /* 0x0000000c000e7310 */ /* 0x008e240000201800 */
[----:B0-----:R-:W-:-:S07]  /*05e0*/  DADD R8, R8, -R14 ;  /* 0x0000000008087229 */ /* 0x001fce000000080e */
[----:B------:R0:W-:Y:S04]  /*05f0*/  STS.64 [UR4], R8 ;  /* 0x00000008ff007988 */ /* 0x0001e80008000a04 */
[----:B------:R0:W-:Y:S04]  /*0600*/  STS [UR13], R4 ;  /* 0x00000004ff007988 */ /* 0x0001e8000800080d */
[----:B------:R0:W-:Y:S04]  /*0610*/  STS.64 [UR12], R8 ;  /* 0x00000008ff007988 */ /* 0x0001e80008000a0c */
[----:B------:R0:W-:Y:S01]  /*0620*/  STS [UR14], R4 ;  /* 0x00000004ff007988 */ /* 0x0001e2000800080e */
[----:B------:R-:W-:Y:S05]  /*0630*/  @P0 BRA `(.L_x_6) ;  /* 0x0000000400080947 */ /* 0x000fea0003800000 */
[----:B------:R-:W-:-:S05]  /*0640*/  UMOV UR7, UR6 ;  /* 0x0000000600077c82 */ /* 0x000fca0008000000 */
.L_x_11:
[----:B------:R-:W0:Y:S01]  /*0650*/  LDCU UR5, c[0x0][0x398] ;  /* 0x00007300ff0577ac */ /* 0x000e220008000800 */
[----:B------:R-:W1:Y:S08]  /*0660*/  LDC.64 R10, c[0x0][0x390] ;  /* 0x0000e400ff0a7b82 */ /* 0x000e700000000a00 */
[----:B------:R-:W2:Y:S08]  /*0670*/  LDC.64 R12, c[0x0][0x380] ;  /* 0x0000e000ff0c7b82 */ /* 0x000eb00000000a00 */
[----:B------:R-:W3:Y:S01]  /*0680*/  LDC.64 R16, c[0x0][0x388] ;  /* 0x0000e200ff107b82 */ /* 0x000ee20000000a00 */
[----:B0-----:R-:W-:-:S04]  /*0690*/  IMAD R9, R4, UR5, R7 ;  /* 0x0000000504097c24 */ /* 0x001fc8000f8e0207 */
[C---:B------:R-:W-:Y:S02]  /*06a0*/  VIADD R15, R9.reuse, UR5 ;  /* 0x00000005090f7c36 */ /* 0x040fe40008000000 */
[----:B-1----:R-:W-:-:S06]  /*06b0*/  IMAD.WIDE R10, R9, 0x4, R10 ;  /* 0x00000004090a7825 */ /* 0x002fcc00078e020a */
[----:B------:R-:W4:Y:S01]  /*06c0*/  LDG.E.CONSTANT R10, desc[UR10][R10.64] ;  /* 0x0000000a0a0a7981 */ /* 0x000f22000c1e9900 */
[----:B--2---:R-:W-:-:S06]  /*06d0*/  IMAD.WIDE R12, R15, 0x4, R12 ;  /* 0x000000040f0c7825 */ /* 0x004fcc00078e020c */
[----:B------:R-:W2:Y:S01]  /*06e0*/  LDG.E.CONSTANT R12, desc[UR10][R12.64] ;  /* 0x0000000a0c0c7981 */ /* 0x000ea2000c1e9900 */
[----:B---3--:R-:W-:-:S06]  /*06f0*/  IMAD.WIDE R16, R15, 0x4, R16 ;  /* 0x000000040f107825 */ /* 0x008fcc00078e0210 */
[----:B------:R-:W3:Y:S01]  /*0700*/  LDG.E.CONSTANT R16, desc[UR10][R16.64] ;  /* 0x0000000a10107981 */ /* 0x000ee2000c1e9900 */
[----:B------:R-:W-:Y:S01]  /*0710*/  VIADD R4, R4, 0x1 ;  /* 0x0000000104047836 */ /* 0x000fe20000000000 */
[----:B----4-:R-:W-:Y:S08]  /*0720*/  F2F.F64.F32 R8, R10 ;  /* 0x0000000a00087310 */ /* 0x010ff00000201800 */
[----:B--2---:R-:W0:Y:S08]  /*0730*/  F2F.F64.F32 R14, R12 ;  /* 0x0000000c000e7310 */ /* 0x004e300000201800 */
[----:B---3--:R-:W1:Y:S01]  /*0740*/  F2F.F64.F32 R18, R16 ;  /* 0x0000001000127310 */ /* 0x008e620000201800 */
[----:B0-----:R-:W-:-:S02]  /*0750*/  DADD R20, -R8, R14 ;  /* 0x0000000008147229 */ /* 0x001fc4000000010e */
[----:B-1----:R-:W-:-:S08]  /*0760*/  DADD R22, -R8, R18 ;  /* 0x0000000008167229 */ /* 0x002fd00000000112 */
[----:B------:R-:W-:Y:S01]  /*0770*/  DSETP.MAX.AND P0, P1, |R20|, |R22|, PT ;  /* 0x400000161400722a */ /* 0x000fe2000390f200 */
[----:B------:R-:W-:Y:S02]  /*0780*/  IMAD.MOV.U32 R0, RZ, RZ, R21 ;  /* 0x000000ffff007224 */ /* 0x000fe400078e0015 */
[----:B------:R-:W-:Y:S01]  /*0790*/  IMAD.MOV.U32 R11, RZ, RZ, R23 ;  /* 0x000000ffff0b7224 */ /* 0x000fe200078e0017 */
[----:B------:R-:W-:-:S04]  /*07a0*/  DADD R8, R14, -R18 ;  /* 0x000000000e087229 */ /* 0x000fc80000000812 */
[----:B------:R-:W-:-:S06]  /*07b0*/  FSEL R13, |R0|, |R11|, P0 ;  /* 0x4000000b000d7208 */ /* 0x000fcc0000000200 */
[----:B------:R-:W-:Y:S02]  /*07c0*/  @P1 LOP3.LUT R13, R11, 0x80000, RZ, 0xfc, !PT ;  /* 0x000800000b0d1812 */ /* 0x000fe400078efcff */
[----:B------:R-:W-:-:S03]  /*07d0*/  SEL R10, R20, R22, P0 ;  /* 0x00000016140a7207 */ /* 0x000fc60000000000 */
[----:B------:R-:W-:-:S06]  /*07e0*/  IMAD.MOV.U32 R11, RZ, RZ, R13 ;  /* 0x000000ffff0b7224 */ /* 0x000fcc00078e000d */
[----:B------:R-:W-:Y:S01]  /*07f0*/  DSETP.MAX.AND P1, P2, R8, R10, PT ;  /* 0x0000000a0800722a */ /* 0x000fe20003a2f000 */
[----:B------:R-:W-:Y:S01]  /*0800*/  IMAD.MOV.U32 R13, RZ, RZ, R11 ;  /* 0x000000ffff0d7224 */ /* 0x000fe200078e000b */
[----:B------:R-:W-:-:S04]  /*0810*/  MOV R0, R9 ;  /* 0x0000000900007202 */ /* 0x000fc80000000f00 */
[----:B------:R-:W-:Y:S02]  /*0820*/  FSEL R15, R0, R13, P1 ;  /* 0x0000000d000f7208 */ /* 0x000fe40000800000 */
[----:B------:R-:W-:-:S06]  /*0830*/  ISETP.NE.AND P0, PT, R4, R5, PT ;  /* 0x000000050400720c */ /* 0x000fcc0003f05270 */
[----:B------:R-:W-:Y:S02]  /*0840*/  @P2 LOP3.LUT R15, R13, 0x80000, RZ, 0xfc, !PT ;  /* 0x000800000d0f2812 */ /* 0x000fe400078efcff */
[----:B------:R-:W-:-:S03]  /*0850*/  SEL R8, R8, R10, P1 ;  /* 0x0000000a08087207 */ /* 0x000fc60000800000 */
[----:B------:R-:W-:-:S07]  /*0860*/  IMAD.MOV.U32 R9, RZ, RZ, R15 ;  /* 0x000000ffff097224 */ /* 0x000fce00078e000f */
.L_x_8:
[----:B------:R-:W-:Y:S02]  /*0870*/  UISETP.NE.AND UP0, UPT, UR6, URZ, UPT ;  /* 0x000000ff0600728c */ /* 0x000fe4000bf05270 */
[----:B------:R-:W-:Y:S02]  /*0880*/  ULEA UR8, UR6, UR4, 0x3 ;  /* 0x0000000406087291 */ /* 0x000fe4000f8e18ff */
[----:B------:R-:W-:-:S05]  /*0890*/  UMOV UR5, UR6 ;  /* 0x0000000600057c82 */ /* 0x000fca0008000000 */
[----:B------:R-:W-:Y:S05]  /*08a0*/  BRA.U !UP0, `(.L_x_7) ;  /* 0x0000000108107547 */ /* 0x000fea000b800000 */
[----:B------:R-:W0:Y:S01]  /*08b0*/  LDS.64 R10, [UR8+-0x8] ;  /* 0xfffff808ff0a7984 */ /* 0x000e220008000a00 */
[----:B------:R-:W-:Y:S01]  /*08c0*/  UIADD3 UR6, UPT, UPT, UR6, -0x1, URZ ;  /* 0xffffffff06067890 */ /* 0x000fe2000fffe0ff */
[----:B0-----:R-:W-:-:S14]  /*08d0*/  DSETP.GT.AND P1, PT, R10, R8, PT ;  /* 0x000000080a00722a */ /* 0x001fdc0003f24000 */
[----:B------:R-:W-:Y:S05]  /*08e0*/  @P1 BRA `(.L_x_8) ;  /* 0xfffffffc00e01947 */ /* 0x000fea000383ffff */
.L_x_7:
[----:B------:R-:W0:Y:S01]  /*08f0*/  LDCU UR9, c[0x0][0x3a0] ;  /* 0x00007400ff0977ac */ /* 0x000e220008000800 */
[----:B------:R1:W-:Y:S01]  /*0900*/  STS.64 [UR8], R8 ;  /* 0x00000008ff007988 */ /* 0x0003e20008000a08 */
[----:B------:R-:W-:-:S09]  /*0910*/  ULEA UR6, UR5, UR13, 0x2 ;  /* 0x0000000d05067291 */ /* 0x000fd2000f8e10ff */
[----:B------:R1:W-:Y:S01]  /*0920*/  STS [UR6], R4 ;  /* 0x00000004ff007988 */ /* 0x0003e20008000806 */
[----:B------:R-:W-:-:S04]  /*0930*/  UIADD3 UR6, UPT, UPT, UR5, 0x1, URZ ;  /* 0x0000000105067890 */ /* 0x000fc8000fffe0ff */
[----:B0-----:R-:W-:-:S04]  /*0940*/  UISETP.NE.AND UP0, UPT, UR6, UR9, UPT ;  /* 0x000000090600728c */ /* 0x001fc8000bf05270 */
[----:B-1----:R-:W-:-:S12]  /*0950*/  USEL UR6, UR6, URZ, UP0 ;  /* 0x000000ff06067287 */ /* 0x002fd80008000000 */
.L_x_10:
[----:B------:R-:W-:Y:S02]  /*0960*/  UISETP.NE.AND UP0, UPT, UR7, URZ, UPT ;  /* 0x000000ff0700728c */ /* 0x000fe4000bf05270 */
[----:B------:R-:W-:Y:S02]  /*0970*/  ULEA UR8, UR7, UR12, 0x3 ;  /* 0x0000000c07087291 */ /* 0x000fe4000f8e18ff */
[----:B------:R-:W-:-:S05]  /*0980*/  UMOV UR5, UR7 ;  /* 0x0000000700057c82 */ /* 0x000fca0008000000 */
[----:B------:R-:W-:Y:S05]  /*0990*/  BRA.U !UP0, `(.L_x_9) ;  /* 0x0000000108107547 */ /* 0x000fea000b800000 */
[----:B------:R-:W0:Y:S01]  /*09a0*/  LDS.64 R10, [UR8+-0x8] ;  /* 0xfffff808ff0a7984 */ /* 0x000e220008000a00 */
[----:B------:R-:W-:Y:S01]  /*09b0*/  UIADD3 UR7, UPT, UPT, UR7, -0x1, URZ ;  /* 0xffffffff07077890 */ /* 0x000fe2000fffe0ff */
[----:B0-----:R-:W-:-:S14]  /*09c0*/  DSETP.GEU.AND P1, PT, R10, R8, PT ;  /* 0x000000080a00722a */ /* 0x001fdc0003f2e000 */
[----:B------:R-:W-:Y:S05]  /*09d0*/  @!P1 BRA `(.L_x_10) ;  /* 0xfffffffc00e09947 */ /* 0x000fea000383ffff */
.L_x_9:
[----:B------:R-:W0:Y:S01]  /*09e0*/  LDCU UR9, c[0x0][0x3a0] ;  /* 0x00007400ff0977ac */ /* 0x000e220008000800 */
[----:B------:R1:W-:Y:S01]  /*09f0*/  STS.64 [UR8], R8 ;  /* 0x00000008ff007988 */ /* 0x0003e20008000a08 */
[----:B------:R-:W-:-:S09]  /*0a00*/  ULEA UR7, UR5, UR14, 0x2 ;  /* 0x0000000e05077291 */ /* 0x000fd2000f8e10ff */
[----:B------:R1:W-:Y:S01]  /*0a10*/  STS [UR7], R4 ;  /* 0x00000004ff007988 */ /* 0x0003e20008000807 */
[----:B------:R-:W-:-:S04]  /*0a20*/  UIADD3 UR7, UPT, UPT, UR5, 0x1, URZ ;  /* 0x0000000105077890 */ /* 0x000fc8000fffe0ff */
[----:B0-----:R-:W-:-:S04]  /*0a30*/  UISETP.NE.AND UP0, UPT, UR7, UR9, UPT ;  /* 0x000000090700728c */ /* 0x001fc8000bf05270 */
[----:B------:R-:W-:Y:S01]  /*0a40*/  USEL UR7, UR7, URZ, UP0 ;  /* 0x000000ff07077287 */ /* 0x000fe20008000000 */
[----:B-1----:R-:W-:Y:S11]  /*0a50*/  @P0 BRA `(.L_x_11) ;  /* 0xfffffff800fc0947 */ /* 0x002ff6000383ffff */
.L_x_6:
[----:B------:R-:W1:Y:S01]  /*0a60*/  S2UR UR5, SR_CgaCtaId ;  /* 0x00000000000579c3 */ /* 0x000e620000008800 */
[----:B------:R-:W-:Y:S01]  /*0a70*/  UMOV UR4, 0x400 ;  /* 0x0000040000047882 */ /* 0x000fe20000000000 */
[----:B------:R-:W-:Y:S01]  /*0a80*/  LDS.64 R10, [UR12] ;  /* 0x0000000cff0a7984 */ /* 0x000fe20008000a00 */
[----:B------:R-:W-:Y:S01]  /*0a90*/  CS2R R12, SRZ ;  /* 0x00000000000c7805 */ /* 0x000fe2000001ff00 */
[----:B-1----:R-:W-:-:S09]  /*0aa0*/  ULEA UR9, UR5, UR4, 0x18 ;  /* 0x0000000405097291 */ /* 0x002fd2000f8ec0ff */
[----:B0-----:R-:W0:Y:S02]  /*0ab0*/  LDS.64 R4, [UR9] ;  /* 0x00000009ff047984 */ /* 0x001e240008000a00 */
[----:B0-----:R-:W-:-:S08]  /*0ac0*/  DADD R10, -R4, R10 ;  /* 0x00000000040a7229 */ /* 0x001fd0000000010a */
[----:B------:R-:W-:-:S14]  /*0ad0*/  DSETP.NEU.AND P0, PT, R10, RZ, PT ;  /* 0x000000ff0a00722a */ /* 0x000fdc0003f0d000 */
[----:B------:R-:W-:Y:S05]  /*0ae0*/  @!P0 BRA `(.L_x_12) ;  /* 0x00000000005c8947 */ /* 0x000fea0003800000 */
[----:B------:R-:W0:Y:S01]  /*0af0*/  MUFU.RCP64H R13, R11 ;  /* 0x0000000b000d7308 */ /* 0x000e220000001800 */
[----:B------:R-:W-:Y:S01]  /*0b00*/  IMAD.MOV.U32 R12, RZ, RZ, 0x1 ;  /* 0x00000001ff0c7424 */ /* 0x000fe200078e00ff */
[----:B------:R-:W-:-:S10]  /*0b10*/  DADD R16, -R4, R8 ;  /* 0x0000000004107229 */ /* 0x000fd40000000108 */
[----:B------:R-:W-:Y:S01]  /*0b20*/  FSETP.GEU.AND P1, PT, |R17|, 6.5827683646048100446e-37, PT ;  /* 0x036000001100780b */ /* 0x000fe20003f2e200 */
[----:B0-----:R-:W-:-:S08]  /*0b30*/  DFMA R14, -R10, R12, 1 ;  /* 0x3ff000000a0e742b */ /* 0x001fd0000000010c */
[----:B------:R-:W-:-:S08]  /*0b40*/  DFMA R14, R14, R14, R14 ;  /* 0x0000000e0e0e722b */ /* 0x000fd0000000000e */
[----:B------:R-:W-:-:S08]  /*0b50*/  DFMA R14, R12, R14, R12 ;  /* 0x0000000e0c0e722b */ /* 0x000fd0000000000c */
[----:B------:R-:W-:-:S08]  /*0b60*/  DFMA R12, -R10, R14, 1 ;  /* 0x3ff000000a0c742b */ /* 0x000fd0000000010e */
[----:B------:R-:W-:-:S08]  /*0b70*/  DFMA R12, R14, R12, R14 ;  /* 0x0000000c0e0c722b */ /* 0x000fd0000000000e */
[----:B------:R-:W-:-:S08]  /*0b80*/  DMUL R4, R16, R12 ;  /* 0x0000000c10047228 */ /* 0x000fd00000000000 */
[----:B------:R-:W-:-:S08]  /*0b90*/  DFMA R8, -R10, R4, R16 ;  /* 0x000000040a08722b */ /* 0x000fd00000000110 */
[----:B------:R-:W-:-:S10]  /*0ba0*/  DFMA R4, R12, R8, R4 ;  /* 0x000000080c04722b */ /* 0x000fd40000000004 */
[----:B------:R-:W-:-:S05]  /*0bb0*/  FFMA R0, RZ, R11, R5 ;  /* 0x0000000bff007223 */ /* 0x000fca0000000005 */
[----:B------:R-:W-:-:S13]  /*0bc0*/  FSETP.GT.AND P0, PT, |R0|, 1.469367938527859385e-39, PT ;  /* 0x001000000000780b */ /* 0x000fda0003f04200 */
[----:B------:R-:W-:Y:S05]  /*0bd0*/  @P0 BRA P1, `(.L_x_13) ;  /* 0x0000000000180947 */ /* 0x000fea0000800000 */
[----:B------:R-:W-:Y:S01]  /*0be0*/  IMAD.MOV.U32 R14, RZ, RZ, R10 ;  /* 0x000000ffff0e7224 */ /* 0x000fe200078e000a */
[----:B------:R-:W-:Y:S01]  /*0bf0*/  MOV R26, 0xc20 ;  /* 0x00000c20001a7802 */ /* 0x000fe20000000f00 */
[----:B------:R-:W-:-:S07]  /*0c00*/  IMAD.MOV.U32 R15, RZ, RZ, R11 ;  /* 0x000000ffff0f7224 */ /* 0x000fce00078e000b */
[----:B------:R-:W-:Y:S05]  /*0c10*/  CALL.REL.NOINC `($__internal_0_$__cuda_sm20_div_rn_f64_full) ;  /* 0x00000008009c7944 */ /* 0x000fea0003c00000 */
[----:B------:R-:W-:Y:S02]  /*0c20*/  IMAD.MOV.U32 R4, RZ, RZ, R12 ;  /* 0x000000ffff047224 */ /* 0x000fe400078e000c */
[----:B------:R-:W-:-:S07]  /*0c30*/  IMAD.MOV.U32 R5, RZ, RZ, R13 ;  /* 0x000000ffff057224 */ /* 0x000fce00078e000d */
.L_x_13:
[----:B------:R-:W-:Y:S01]  /*0c40*/  IMAD.MOV.U32 R12, RZ, RZ, R4 ;  /* 0x000000ffff0c7224 */ /* 0x000fe200078e0004 */
[----:B------:R-:W-:-:S07]  /*0c50*/  MOV R13, R5 ;  /* 0x00000005000d7202 */ /* 0x000fce0000000f00 */
.L_x_12:
[----:B------:R-:W0:Y:S01]  /*0c60*/  LDC.64 R4, c[0x0][0x390] ;  /* 0x0000e400ff047b82 */ /* 0x000e220000000a00 */
[----:B------:R-:W1:Y:S01]  /*0c70*/  LDCU.64 UR4, c[0x0][0x398] ;  /* 0x00007300ff0477ac */ /* 0x000e620008000a00 */
[----:B------:R-:W-:Y:S01]  /*0c80*/  VIADD R0, R6, 0xfffffffe ;  /* 0xfffffffe06007836 */ /* 0x000fe20000000000 */
[----:B------:R-:W2:Y:S05]  /*0c90*/  LDCU UR8, c[0x0][0x3a4] ;  /* 0x00007480ff0877ac */ /* 0x000eaa0008000800 */
[----:B------:R-:W3:Y:S01]  /*0ca0*/  LDC.64 R10, c[0x0][0x3b0] ;  /* 0x0000ec00ff0a7b82 */ /* 0x000ee20000000a00 */
[----:B-1----:R-:W-:-:S04]  /*0cb0*/  IMAD R15, R0, UR4, R7 ;  /* 0x00000004000f7c24 */ /* 0x002fc8000f8e0207 */
[----:B0-----:R-:W-:-:S06]  /*0cc0*/  IMAD.WIDE R4, R15, 0x4, R4 ;  /* 0x000000040f047825 */ /* 0x001fcc00078e0204 */
[----:B------:R-:W4:Y:S01]  /*0cd0*/  LDG.E.CONSTANT R4, desc[UR10][R4.64] ;  /* 0x0000000a04047981 */ /* 0x000f22000c1e9900 */
[----:B--2---:R-:W0:Y:S01]  /*0ce0*/  F2F.F64.F32 R8, UR8 ;  /* 0x0000000800087d10 */ /* 0x004e220008201800 */
[----:B------:R-:W-:Y:S01]  /*0cf0*/  ISETP.GE.AND P0, PT, R6, UR5, PT ;  /* 0x0000000506007c0c */ /* 0x000fe2000bf06270 */
[----:B------:R-:W-:-:S04]  /*0d00*/  VIADD R15, R15, UR4 ;  /* 0x000000040f0f7c36 */ /* 0x000fc80008000000 */
[----:B---3--:R-:W-:Y:S01]  /*0d10*/  IMAD.WIDE R10, R15, 0x4, R10 ;  /* 0x000000040f0a7825 */ /* 0x008fe200078e020a */
[----:B0-----:R-:W-:-:S08]  /*0d20*/  DFMA R12, R8, R12, 1 ;  /* 0x3ff00000080c742b */ /* 0x001fd0000000000c */
[----:B------:R-:W-:Y:S01]  /*0d30*/  DMUL R12, R12, R2 ;  /* 0x000000020c0c7228 */ /* 0x000fe20000000000 */
[----:B----4-:R-:W0:Y:S07]  /*0d40*/  F2F.F64.F32 R8, R4 ;  /* 0x0000000400087310 */ /* 0x010e2e0000201800 */
[----:B0-----:R-:W-:-:S06]  /*0d50*/  DFMA R8, R8, R12, RZ ;  /* 0x0000000c0808722b */ /* 0x001fcc00000000ff */
[----:B------:R-:W0:Y:S02]  /*0d60*/  F2F.F32.F64 R13, R8 ;  /* 0x00000008000d7310 */ /* 0x000e240000301000 */
[----:B0-----:R0:W-:Y:S01]  /*0d70*/  STG.E desc[UR10][R10.64], R13 ;  /* 0x0000000d0a007986 */ /* 0x0011e2000c10190a */
[----:B------:R-:W-:Y:S05]  /*0d80*/  @P0 EXIT ;  /* 0x000000000000094d */ /* 0x000fea0003800000 */
[----:B------:R-:W-:Y:S01]  /*0d90*/  UMOV UR4, URZ ;  /* 0x000000ff00047c82 */ /* 0x000fe20008000000 */
[----:B------:R-:W-:-:S05]  /*0da0*/  UMOV UR5, URZ ;  /* 0x000000ff00057c82 */ /* 0x000fca0008000000 */
.L_x_24:
[----:B-1----:R-:W1:Y:S01]  /*0db0*/  LDCU UR8, c[0x0][0x3a0] ;  /* 0x00007400ff0877ac */ /* 0x002e620008000800 */
[----:B------:R-:W-:Y:S01]  /*0dc0*/  UISETP.NE.AND UP0, UPT, UR5, UR6, UPT ;  /* 0x000000060500728c */ /* 0x000fe2000bf05270 */
[----:B-1----:R-:W-:-:S08]  /*0dd0*/  VIADD R5, R6, -UR8 ;  /* 0x8000000806057c36 */ /* 0x002fd00008000000 */
[----:B------:R-:W-:Y:S05]  /*0de0*/  BRA.U !UP0, `(.L_x_14) ;  /* 0x00000001082c7547 */ /* 0x000fea000b800000 */
[----:B------:R-:W1:Y:S02]  /*0df0*/  LDCU UR15, c[0x0][0x3a0] ;  /* 0x00007400ff0f77ac */ /* 0x000e640008000800 */
.L_x_15:
[----:B------:R-:W-:-:S09]  /*0e00*/  ULEA UR8, UR5, UR13, 0x2 ;  /* 0x0000000d05087291 */ /* 0x000fd2000f8e10ff */
[----:B------:R-:W2:Y:S02]  /*0e10*/  LDS R0, [UR8] ;  /* 0x00000008ff007984 */ /* 0x000ea40008000800 */
[----:B--2---:R-:W-:-:S13]  /*0e20*/  ISETP.GT.AND P0, PT, R0, R5, PT ;  /* 0x000000050000720c */ /* 0x004fda0003f04270 */
[----:B------:R-:W-:Y:S05]  /*0e30*/  @P0 BRA `(.L_x_14) ;  /* 0x0000000000180947 */ /* 0x000fea0003800000 */
[----:B------:R-:W-:-:S04]  /*0e40*/  UIADD3 UR5, UPT, UPT, UR5, 0x1, URZ ;  /* 0x0000000105057890 */ /* 0x000fc8000fffe0ff */
[----:B-1----:R-:W-:-:S04]  /*0e50*/  UISETP.NE.AND UP0, UPT, UR5, UR15, UPT ;  /* 0x0000000f0500728c */ /* 0x002fc8000bf05270 */
[----:B------:R-:W-:-:S04]  /*0e60*/  USEL UR5, UR5, URZ, UP0 ;  /* 0x000000ff05057287 */ /* 0x000fc80008000000 */
[----:B------:R-:W-:-:S09]  /*0e70*/  UISETP.NE.AND UP0, UPT, UR5, UR6, UPT ;  /* 0x000000060500728c */ /* 0x000fd2000bf05270 */
[----:B------:R-:W-:Y:S05]  /*0e80*/  BRA.U UP0, `(.L_x_15) ;  /* 0xfffffffd00dc7547 */ /* 0x000fea000b83ffff */
[----:B------:R-:W-:-:S05]  /*0e90*/  UMOV UR5, UR6 ;  /* 0x0000000600057c82 */ /* 0x000fca0008000000 */
.L_x_14:
[----:B------:R-:W-:Y:S01]  /*0ea0*/  UISETP.NE.AND UP0, UPT, UR4, UR7, UPT ;  /* 0x000000070400728c */ /* 0x000fe2000bf05270 */
[----:B-1----:R-:W1:Y:S01]  /*0eb0*/  LDCU UR15, c[0x0][0x3a0] ;  /* 0x00007400ff0f77ac */ /* 0x002e620008000800 */
[----:B------:R-:W-:-:S07]  /*0ec0*/  UMOV UR8, UR7 ;  /* 0x0000000700087c82 */ /* 0x000fce0008000000 */
[----:B------:R-:W-:Y:S05]  /*0ed0*/  BRA.U !UP0, `(.L_x_16) ;  /* 0x00000001082c7547 */ /* 0x000fea000b800000 */
.L_x_17:
[----:B------:R-:W-:-:S09]  /*0ee0*/  ULEA UR8, UR4, UR14, 0x2 ;  /* 0x0000000e04087291 */ /* 0x000fd2000f8e10ff */
[----:B------:R-:W2:Y:S01]  /*0ef0*/  LDS R0, [UR8] ;  /* 0x00000008ff007984 */ /* 0x000ea20008000800 */
[----:B------:R-:W-:Y:S01]  /*0f00*/  UMOV UR8, UR4 ;  /* 0x0000000400087c82 */ /* 0x000fe20008000000 */
        /* <DEDUP_REMOVED lines=8> */
.L_x_16:
[----:B------:R-:W2:Y:S01]  /*0f90*/  LDCU UR4, c[0x0][0x398] ;  /* 0x00007300ff0477ac */ /* 0x000ea20008000800 */
[----:B------:R-:W3:Y:S01]  /*0fa0*/  LDC.64 R18, c[0x0][0x380] ;  /* 0x0000e000ff127b82 */ /* 0x000ee20000000a00 */
[----:B------:R-:W-:Y:S01]  /*0fb0*/  VIADD R0, R6, 0xffffffff ;  /* 0xffffffff06007836 */ /* 0x000fe20000000000 */
[----:B------:R-:W4:Y:S06]  /*0fc0*/  LDCU UR16, c[0x0][0x3a0] ;  /* 0x00007400ff1077ac */ /* 0x000f2c0008000800 */
[----:B------:R-:W5:Y:S08]  /*0fd0*/  LDC.64 R20, c[0x0][0x388] ;  /* 0x0000e200ff147b82 */ /* 0x000f700000000a00 */
[----:B------:R-:W0:Y:S01]  /*0fe0*/  LDC.64 R16, c[0x0][0x390] ;  /* 0x0000e400ff107b82 */ /* 0x000e220000000a00 */
[----:B--2---:R-:W-:-:S04]  /*0ff0*/  IMAD R5, R0, UR4, R7 ;  /* 0x0000000400057c24 */ /* 0x004fc8000f8e0207 */
[----:B------:R-:W-:-:S04]  /*1000*/  VIADD R4, R5, UR4 ;  /* 0x0000000405047c36 */ /* 0x000fc80008000000 */
[----:B---3--:R-:W-:-:S06]  /*1010*/  IMAD.WIDE R18, R4, 0x4, R18 ;  /* 0x0000000404127825 */ /* 0x008fcc00078e0212 */
[----:B------:R-:W2:Y:S01]  /*1020*/  LDG.E.CONSTANT R18, desc[UR10][R18.64] ;  /* 0x0000000a12127981 */ /* 0x000ea2000c1e9900 */
[----:B-----5:R-:W-:-:S06]  /*1030*/  IMAD.WIDE R20, R4, 0x4, R20 ;  /* 0x0000000404147825 */ /* 0x020fcc00078e0214 */
[----:B------:R-:W3:Y:S01]  /*1040*/  LDG.E.CONSTANT R20, desc[UR10][R20.64] ;  /* 0x0000000a14147981 */ /* 0x000ee2000c1e9900 */
[----:B0-----:R-:W-:-:S05]  /*1050*/  IMAD.WIDE R16, R5, 0x4, R16 ;  /* 0x0000000405107825 */ /* 0x001fca00078e0210 */
[----:B------:R-:W5:Y:S01]  /*1060*/  LDG.E.CONSTANT R10, desc[UR10][R16.64] ;  /* 0x0000000a100a7981 */ /* 0x000f62000c1e9900 */
[----:B--2---:R-:W-:Y:S08]  /*1070*/  F2F.F64.F32 R12, R18 ;  /* 0x00000012000c7310 */ /* 0x004ff00000201800 */
[----:B---3--:R-:W-:Y:S08]  /*1080*/  F2F.F64.F32 R22, R20 ;  /* 0x0000001400167310 */ /* 0x008ff00000201800 */
[----:B-----5:R-:W0:Y:S02]  /*1090*/  F2F.F64.F32 R10, R10 ;  /* 0x0000000a000a7310 */ /* 0x020e240000201800 */
[----:B0-----:R-:W-:-:S02]  /*10a0*/  DADD R24, -R10, R12 ;  /* 0x000000000a187229 */ /* 0x001fc4000000010c */
[----:B------:R-:W-:-:S08]  /*10b0*/  DADD R14, -R10, R22 ;  /* 0x000000000a0e7229 */ /* 0x000fd00000000116 */
        /* <DEDUP_REMOVED lines=12> */
[----:B------:R-:W-:-:S06]  /*1180*/  SEL R12, R12, R14, P0 ;  /* 0x0000000e0c0c7207 */ /* 0x000fcc0000000000 */
[----:B------:R-:W-:-:S05]  /*1190*/  @P1 LOP3.LUT R17, R5, 0x80000, RZ, 0xfc, !PT ;  /* 0x0008000005111812 */ /* 0x000fca00078efcff */
[----:B----4-:R-:W-:-:S07]  /*11a0*/  IMAD.MOV.U32 R13, RZ, RZ, R17 ;  /* 0x000000ffff0d7224 */ /* 0x010fce00078e0011 */
.L_x_19:
[----:B------:R-:W-:Y:S02]  /*11b0*/  UISETP.NE.AND UP0, UPT, UR6, UR5, UPT ;  /* 0x000000050600728c */ /* 0x000fe4000bf05270 */
[----:B------:R-:W-:-:S07]  /*11c0*/  UMOV UR4, UR6 ;  /* 0x0000000600047c82 */ /* 0x000fce0008000000 */
[----:B------:R-:W-:Y:S05]  /*11d0*/  BRA.U !UP0, `(.L_x_18) ;  /* 0x00000001081c7547 */ /* 0x000fea000b800000 */
[----:B------:R-:W-:-:S04]  /*11e0*/  UISETP.NE.AND UP0, UPT, UR6, URZ, UPT ;  /* 0x000000ff0600728c */ /* 0x000fc8000bf05270 */
[----:B------:R-:W-:-:S04]  /*11f0*/  USEL UR6, UR6, UR16, UP0 ;  /* 0x0000001006067287 */ /* 0x000fc80008000000 */
[----:B-1----:R-:W-:Y:S02]  /*1200*/  ULEA UR15, UR6, UR9, 0x3 ;  /* 0x00000009060f7291 */ /* 0x002fe4000f8e18ff */
[----:B------:R-:W-:-:S07]  /*1210*/  UIADD3 UR6, UPT, UPT, UR6, -0x1, URZ ;  /* 0xffffffff06067890 */ /* 0x000fce000fffe0ff */
[----:B------:R-:W0:Y:S02]  /*1220*/  LDS.64 R14, [UR15+-0x8] ;  /* 0xfffff80fff0e7984 */ /* 0x000e240008000a00 */
[----:B0-----:R-:W-:-:S14]  /*1230*/  DSETP.GT.AND P0, PT, R14, R12, PT ;  /* 0x0000000c0e00722a */ /* 0x001fdc0003f04000 */
[----:B------:R-:W-:Y:S05]  /*1240*/  @P0 BRA `(.L_x_19) ;  /* 0xfffffffc00d80947 */ /* 0x000fea000383ffff */
.L_x_18:
[----:B------:R-:W-:Y:S02]  /*1250*/  ULEA UR6, UR4, UR9, 0x3 ;  /* 0x0000000904067291 */ /* 0x000fe4000f8e18ff */
[----:B-1----:R-:W-:Y:S01]  /*1260*/  ULEA UR15, UR4, UR13, 0x2 ;  /* 0x0000000d040f7291 */ /* 0x002fe2000f8e10ff */
[----:B------:R-:W0:Y:S06]  /*1270*/  LDCU UR16, c[0x0][0x3a0] ;  /* 0x00007400ff1077ac */ /* 0x000e2c0008000800 */
[----:B------:R1:W-:Y:S01]  /*1280*/  STS.64 [UR6], R12 ;  /* 0x0000000cff007988 */ /* 0x0003e20008000a06 */
[----:B------:R-:W-:-:S03]  /*1290*/  UIADD3 UR6, UPT, UPT, UR4, 0x1, URZ ;  /* 0x0000000104067890 */ /* 0x000fc6000fffe0ff */
[----:B------:R1:W-:Y:S09]  /*12a0*/  STS [UR15], R6 ;  /* 0x00000006ff007988 */ /* 0x0003f2000800080f */
.L_x_21:
[----:B------:R-:W-:Y:S02]  /*12b0*/  UISETP.NE.AND UP0, UPT, UR7, UR8, UPT ;  /* 0x000000080700728c */ /* 0x000fe4000bf05270 */
[----:B------:R-:W-:-:S07]  /*12c0*/  UMOV UR4, UR7 ;  /* 0x0000000700047c82 */ /* 0x000fce0008000000 */
[----:B------:R-:W-:Y:S05]  /*12d0*/  BRA.U !UP0, `(.L_x_20) ;  /* 0x00000001081c7547 */ /* 0x000fea000b800000 */
[----:B------:R-:W-:-:S04]  /*12e0*/  UISETP.NE.AND UP0, UPT, UR7, URZ, UPT ;  /* 0x000000ff0700728c */ /* 0x000fc8000bf05270 */
[----:B0-----:R-:W-:-:S04]  /*12f0*/  USEL UR7, UR7, UR16, UP0 ;  /* 0x0000001007077287 */ /* 0x001fc80008000000 */
[----:B------:R-:W-:Y:S02]  /*1300*/  ULEA UR15, UR7, UR12, 0x3 ;  /* 0x0000000c070f7291 */ /* 0x000fe4000f8e18ff */
[----:B------:R-:W-:-:S07]  /*1310*/  UIADD3 UR7, UPT, UPT, UR7, -0x1, URZ ;  /* 0xffffffff07077890 */ /* 0x000fce000fffe0ff */
[----:B------:R-:W0:Y:S02]  /*1320*/  LDS.64 R14, [UR15+-0x8] ;  /* 0xfffff80fff0e7984 */ /* 0x000e240008000a00 */
[----:B0-----:R-:W-:-:S14]  /*1330*/  DSETP.GEU.AND P0, PT, R14, R12, PT ;  /* 0x0000000c0e00722a */ /* 0x001fdc0003f0e000 */
[----:B------:R-:W-:Y:S05]  /*1340*/  @!P0 BRA `(.L_x_21) ;  /* 0xfffffffc00d88947 */ /* 0x000fea000383ffff */
.L_x_20:
[----:B------:R-:W-:Y:S01]  /*1350*/  ULEA UR7, UR4, UR12, 0x3 ;  /* 0x0000000c04077291 */ /* 0x000fe2000f8e18ff */
[----:B------:R-:W-:Y:S01]  /*1360*/  CS2R R18, SRZ ;  /* 0x0000000000127805 */ /* 0x000fe2000001ff00 */
[----:B------:R-:W-:Y:S02]  /*1370*/  ULEA UR15, UR4, UR14, 0x2 ;  /* 0x0000000e040f7291 */ /* 0x000fe4000f8e10ff */
[----:B0-----:R-:W-:Y:S02]  /*1380*/  ULEA UR16, UR5, UR9, 0x3 ;  /* 0x0000000905107291 */ /* 0x001fe4000f8e18ff */
[----:B------:R-:W-:-:S03]  /*1390*/  ULEA UR17, UR8, UR12, 0x3 ;  /* 0x0000000c08117291 */ /* 0x000fc6000f8e18ff */
[----:B------:R-:W-:Y:S01]  /*13a0*/  STS.64 [UR7], R12 ;  /* 0x0000000cff007988 */ /* 0x000fe20008000a07 */
[----:B------:R-:W-:-:S03]  /*13b0*/  UIADD3 UR7, UPT, UPT, UR4, 0x1, URZ ;  /* 0x0000000104077890 */ /* 0x000fc6000fffe0ff */
[----:B------:R-:W-:Y:S04]  /*13c0*/  STS [UR15], R6 ;  /* 0x00000006ff007988 */ /* 0x000fe8000800080f */
[----:B------:R-:W-:Y:S04]  /*13d0*/  LDS.64 R16, [UR16] ;  /* 0x00000010ff107984 */ /* 0x000fe80008000a00 */
[----:B------:R-:W0:Y:S02]  /*13e0*/  LDS.64 R14, [UR17] ;  /* 0x00000011ff0e7984 */ /* 0x000e240008000a00 */
[----:B0-----:R-:W-:-:S08]  /*13f0*/  DADD R14, -R16, R14 ;  /* 0x00000000100e7229 */ /* 0x001fd0000000010e */
[----:B------:R-:W-:-:S14]  /*1400*/  DSETP.NEU.AND P0, PT, R14, RZ, PT ;  /* 0x000000ff0e00722a */ /* 0x000fdc0003f0d000 */
[----:B------:R-:W-:Y:S05]  /*1410*/  @!P0 BRA `(.L_x_22) ;  /* 0x00000000004c8947 */ /* 0x000fea0003800000 */
[----:B------:R-:W0:Y:S01]  /*1420*/  MUFU.RCP64H R19, R15 ;  /* 0x0000000f00137308 */ /* 0x000e220000001800 */
[----:B------:R-:W-:Y:S01]  /*1430*/  IMAD.MOV.U32 R18, RZ, RZ, 0x1 ;  /* 0x00000001ff127424 */ /* 0x000fe200078e00ff */
[----:B------:R-:W-:-:S10]  /*1440*/  DADD R16, R12, -R16 ;  /* 0x000000000c107229 */ /* 0x000fd40000000810 */
[----:B------:R-:W-:Y:S01]  /*1450*/  FSETP.GEU.AND P1, PT, |R17|, 6.5827683646048100446e-37, PT ;  /* 0x036000001100780b */ /* 0x000fe20003f2e200 */
[----:B0-----:R-:W-:-:S08]  /*1460*/  DFMA R20, -R14, R18, 1 ;  /* 0x3ff000000e14742b */ /* 0x001fd00000000112 */
[----:B------:R-:W-:-:S08]  /*1470*/  DFMA R20, R20, R20, R20 ;  /* 0x000000141414722b */ /* 0x000fd00000000014 */
[----:B------:R-:W-:-:S08]  /*1480*/  DFMA R20, R18, R20, R18 ;  /* 0x000000141214722b */ /* 0x000fd00000000012 */
[----:B------:R-:W-:-:S08]  /*1490*/  DFMA R18, -R14, R20, 1 ;  /* 0x3ff000000e12742b */ /* 0x000fd00000000114 */
[----:B------:R-:W-:-:S08]  /*14a0*/  DFMA R18, R20, R18, R20 ;  /* 0x000000121412722b */ /* 0x000fd00000000014 */
[----:B-1----:R-:W-:-:S08]  /*14b0*/  DMUL R12, R16, R18 ;  /* 0x00000012100c7228 */ /* 0x002fd00000000000 */
[----:B------:R-:W-:-:S08]  /*14c0*/  DFMA R20, -R14, R12, R16 ;  /* 0x0000000c0e14722b */ /* 0x000fd00000000110 */
[----:B------:R-:W-:-:S10]  /*14d0*/  DFMA R12, R18, R20, R12 ;  /* 0x00000014120c722b */ /* 0x000fd4000000000c */
[----:B------:R-:W-:-:S05]  /*14e0*/  FFMA R0, RZ, R15, R13 ;  /* 0x0000000fff007223 */ /* 0x000fca000000000d */
[----:B------:R-:W-:-:S13]  /*14f0*/  FSETP.GT.AND P0, PT, |R0|, 1.469367938527859385e-39, PT ;  /* 0x001000000000780b */ /* 0x000fda0003f04200 */
[----:B------:R-:W-:Y:S05]  /*1500*/  @P0 BRA P1, `(.L_x_23) ;  /* 0x0000000000080947 */ /* 0x000fea0000800000 */
[----:B------:R-:W-:-:S07]  /*1510*/  MOV R26, 0x1530 ;  /* 0x00001530001a7802 */ /* 0x000fce0000000f00 */
[----:B------:R-:W-:Y:S05]  /*1520*/  CALL.REL.NOINC `($__internal_0_$__cuda_sm20_div_rn_f64_full) ;  /* 0x0000000000587944 */ /* 0x000fea0003c00000 */
.L_x_23:
[----:B------:R-:W-:Y:S02]  /*1530*/  IMAD.MOV.U32 R18, RZ, RZ, R12 ;  /* 0x000000ffff127224 */ /* 0x000fe400078e000c */
[----:B------:R-:W-:-:S07]  /*1540*/  IMAD.MOV.U32 R19, RZ, RZ, R13 ;  /* 0x000000ffff137224 */ /* 0x000fce00078e000d */
.L_x_22:
[----:B------:R-:W0:Y:S01]  /*1550*/  LDCU.64 UR16, c[0x0][0x3a0] ;  /* 0x00007400ff1077ac */ /* 0x000e220008000a00 */
[----:B------:R-:W-:Y:S01]  /*1560*/  DADD R10, R10, -R8 ;  /* 0x000000000a0a7229 */ /* 0x000fe20000000808 */
[----:B-1----:R-:W-:Y:S01]  /*1570*/  VIADD R6, R6, 0x1 ;  /* 0x0000000106067836 */ /* 0x002fe20000000000 */
[----:B------:R-:W1:Y:S01]  /*1580*/  LDCU UR4, c[0x0][0x39c] ;  /* 0x00007380ff0477ac */ /* 0x000e620008000800 */
[----:B0-----:R-:W0:Y:S01]  /*1590*/  F2F.F64.F32 R12, UR17 ;  /* 0x00000011000c7d10 */ /* 0x001e220008201800 */
[----:B------:R-:W-:Y:S02]  /*15a0*/  UISETP.NE.AND UP0, UPT, UR6, UR16, UPT ;  /* 0x000000100600728c */ /* 0x000fe4000bf05270 */
[----:B------:R-:W-:Y:S01]  /*15b0*/  UISETP.NE.AND UP1, UPT, UR7, UR16, UPT ;  /* 0x000000100700728c */ /* 0x000fe2000bf25270 */
[----:B-1----:R-:W-:Y:S01]  /*15c0*/  ISETP.GE.AND P0, PT, R6, UR4, PT ;  /* 0x0000000406007c0c */ /* 0x002fe2000bf06270 */
[----:B------:R-:W-:Y:S02]  /*15d0*/  USEL UR6, UR6, URZ, UP0 ;  /* 0x000000ff06067287 */ /* 0x000fe40008000000 */
[----:B------:R-:W-:Y:S01]  /*15e0*/  USEL UR7, UR7, URZ, UP1 ;  /* 0x000000ff07077287 */ /* 0x000fe20008800000 */
[----:B------:R-:W-:Y:S01]  /*15f0*/  UMOV UR4, UR8 ;  /* 0x0000000800047c82 */ /* 0x000fe20008000000 */
[----:B0-----:R-:W-:Y:S01]  /*1600*/  DFMA R18, R12, R18, 1 ;  /* 0x3ff000000c12742b */ /* 0x001fe20000000012 */
[----:B------:R-:W0:Y:S07]  /*1610*/  LDC.64 R12, c[0x0][0x3b0] ;  /* 0x0000ec00ff0c7b82 */ /* 0x000e2e0000000a00 */
[----:B------:R-:W-:-:S08]  /*1620*/  DMUL R18, R18, R2 ;  /* 0x0000000212127228 */ /* 0x000fd00000000000 */
[----:B------:R-:W-:-:S06]  /*1630*/  DFMA R8, R18, R10, R8 ;  /* 0x0000000a1208722b */ /* 0x000fcc0000000008 */
[----:B------:R-:W1:Y:S01]  /*1640*/  F2F.F32.F64 R11, R8 ;  /* 0x00000008000b7310 */ /* 0x000e620000301000 */
[----:B0-----:R-:W-:-:S05]  /*1650*/  IMAD.WIDE R4, R4, 0x4, R12 ;  /* 0x0000000404047825 */ /* 0x001fca00078e020c */
[----:B-1----:R1:W-:Y:S01]  /*1660*/  STG.E desc[UR10][R4.64], R11 ;  /* 0x0000000b04007986 */ /* 0x0023e2000c10190a */
[----:B------:R-:W-:Y:S05]  /*1670*/  @!P0 BRA `(.L_x_24) ;  /* 0xfffffff400cc8947 */ /* 0x000fea000383ffff */
[----:B------:R-:W-:Y:S05]  /*1680*/  EXIT ;  /* 0x000000000000794d */ /* 0x000fea0003800000 */
        .weak           $__internal_0_$__cuda_sm20_div_rn_f64_full
        .type           $__internal_0_$__cuda_sm20_div_rn_f64_full,@function
        .size           $__internal_0_$__cuda_sm20_div_rn_f64_full,(.L_x_64 - $__internal_0_$__cuda_sm20_div_rn_f64_full)
$__internal_0_$__cuda_sm20_div_rn_f64_full:
[C---:B------:R-:W-:Y:S01]  /*1690*/  FSETP.GEU.AND P0, PT, |R15|.reuse, 1.469367938527859385e-39, PT ;  /* 0x001000000f00780b */ /* 0x040fe20003f0e200 */
[----:B------:R-:W-:Y:S01]  /*16a0*/  IMAD.MOV.U32 R24, RZ, RZ, 0x1ca00000 ;  /* 0x1ca00000ff187424 */ /* 0x000fe200078e00ff */
[C---:B------:R-:W-:Y:S02]  /*16b0*/  LOP3.LUT R12, R15.reuse, 0x800fffff, RZ, 0xc0, !PT ;  /* 0x800fffff0f0c7812 */ /* 0x040fe400078ec0ff */
[----:B------:R-:W-:Y:S02]  /*16c0*/  MOV R20, 0x1 ;  /* 0x0000000100147802 */ /* 0x000fe40000000f00 */
[----:B------:R-:W-:Y:S01]  /*16d0*/  LOP3.LUT R13, R12, 0x3ff00000, RZ, 0xfc, !PT ;  /* 0x3ff000000c0d7812 */ /* 0x000fe200078efcff */
[----:B------:R-:W-:Y:S01]  /*16e0*/  IMAD.MOV.U32 R12, RZ, RZ, R14 ;  /* 0x000000ffff0c7224 */ /* 0x000fe200078e000e */
[----:B------:R-:W-:Y:S02]  /*16f0*/  LOP3.LUT R0, R15, 0x7ff00000, RZ, 0xc0, !PT ;  /* 0x7ff000000f007812 */ /* 0x000fe400078ec0ff */
[----:B------:R-:W-:-:S03]  /*1700*/  LOP3.LUT R5, R17, 0x7ff00000, RZ, 0xc0, !PT ;  /* 0x7ff0000011057812 */ /* 0x000fc600078ec0ff */
[----:B------:R-:W-:Y:S01]  /*1710*/  @!P0 DMUL R12, R14, 8.98846567431157953865e+307 ;  /* 0x7fe000000e0c8828 */ /* 0x000fe20000000000 */
[----:B------:R-:W-:-:S05]  /*1720*/  ISETP.GE.U32.AND P1, PT, R5, R0, PT ;  /* 0x000000000500720c */ /* 0x000fca0003f26070 */
[----:B------:R-:W0:Y:S02]  /*1730*/  MUFU.RCP64H R21, R13 ;  /* 0x0000000d00157308 */ /* 0x000e240000001800 */
[----:B0-----:R-:W-:-:S08]  /*1740*/  DFMA R18, R20, -R12, 1 ;  /* 0x3ff000001412742b */ /* 0x001fd0000000080c */
[----:B------:R-:W-:-:S08]  /*1750*/  DFMA R18, R18, R18, R18 ;  /* 0x000000121212722b */ /* 0x000fd00000000012 */
[----:B------:R-:W-:Y:S01]  /*1760*/  DFMA R20, R20, R18, R20 ;  /* 0x000000121414722b */ /* 0x000fe20000000014 */
[----:B------:R-:W-:Y:S01]  /*1770*/  SEL R19, R24, 0x63400000, !P1 ;  /* 0x6340000018137807 */ /* 0x000fe20004800000 */
[----:B------:R-:W-:Y:S01]  /*1780*/  IMAD.MOV.U32 R18, RZ, RZ, R16 ;  /* 0x000000ffff127224 */ /* 0x000fe200078e0010 */
[----:B------:R-:W-:Y:S02]  /*1790*/  FSETP.GEU.AND P1, PT, |R17|, 1.469367938527859385e-39, PT ;  /* 0x001000001100780b */ /* 0x000fe40003f2e200 */
[----:B------:R-:W-:-:S03]  /*17a0*/  LOP3.LUT R19, R19, 0x800fffff, R17, 0xf8, !PT ;  /* 0x800fffff13137812 */ /* 0x000fc600078ef811 */
[----:B------:R-:W-:-:S08]  /*17b0*/  DFMA R22, R20, -R12, 1 ;  /* 0x3ff000001416742b */ /* 0x000fd0000000080c */
[----:B------:R-:W-:Y:S01]  /*17c0*/  DFMA R20, R20, R22, R20 ;  /* 0x000000161414722b */ /* 0x000fe20000000014 */
[----:B------:R-:W-:Y:S10]  /*17d0*/  @P1 BRA `(.L_x_25) ;  /* 0x0000000000201947 */ /* 0x000ff40003800000 */
[----:B------:R-:W-:-:S04]  /*17e0*/  LOP3.LUT R22, R15, 0x7ff00000, RZ, 0xc0, !PT ;  /* 0x7ff000000f167812 */ /* 0x000fc800078ec0ff */
[----:B------:R-:W-:Y:S01]  /*17f0*/  ISETP.GE.U32.AND P1, PT, R5, R22, PT ;  /* 0x000000160500720c */ /* 0x000fe20003f26070 */
[----:B------:R-:W-:-:S03]  /*1800*/  IMAD.MOV.U32 R22, RZ, RZ, RZ ;  /* 0x000000ffff167224 */ /* 0x000fc600078e00ff */
[----:B------:R-:W-:-:S04]  /*1810*/  SEL R5, R24, 0x63400000, !P1 ;  /* 0x6340000018057807 */ /* 0x000fc80004800000 */
[----:B------:R-:W-:-:S04]  /*1820*/  LOP3.LUT R5, R5, 0x80000000, R17, 0xf8, !PT ;  /* 0x8000000005057812 */ /* 0x000fc800078ef811 */
[----:B------:R-:W-:-:S06]  /*1830*/  LOP3.LUT R23, R5, 0x100000, RZ, 0xfc, !PT ;  /* 0x0010000005177812 */ /* 0x000fcc00078efcff */
[----:B------:R-:W-:-:S10]  /*1840*/  DFMA R18, R18, 2, -R22 ;  /* 0x400000001212782b */ /* 0x000fd40000000816 */
[----:B------:R-:W-:-:S07]  /*1850*/  LOP3.LUT R5, R19, 0x7ff00000, RZ, 0xc0, !PT ;  /* 0x7ff0000013057812 */ /* 0x000fce00078ec0ff */
.L_x_25:
[----:B------:R-:W-:Y:S01]  /*1860*/  @!P0 LOP3.LUT R0, R13, 0x7ff00000, RZ, 0xc0, !PT ;  /* 0x7ff000000d008812 */ /* 0x000fe200078ec0ff */
[----:B------:R-:W-:Y:S01]  /*1870*/  VIADD R24, R5, 0xffffffff ;  /* 0xffffffff05187836 */ /* 0x000fe20000000000 */
[----:B------:R-:W-:-:S03]  /*1880*/  DMUL R22, R20, R18 ;  /* 0x0000001214167228 */ /* 0x000fc60000000000 */
[----:B------:R-:W-:Y:S01]  /*1890*/  VIADD R27, R0, 0xffffffff ;  /* 0xffffffff001b7836 */ /* 0x000fe20000000000 */
[----:B------:R-:W-:-:S04]  /*18a0*/  ISETP.GT.U32.AND P0, PT, R24, 0x7feffffe, PT ;  /* 0x7feffffe1800780c */ /* 0x000fc80003f04070 */
[----:B------:R-:W-:Y:S01]  /*18b0*/  ISETP.GT.U32.OR P0, PT, R27, 0x7feffffe, P0 ;  /* 0x7feffffe1b00780c */ /* 0x000fe20000704470 */
[----:B------:R-:W-:-:S08]  /*18c0*/  DFMA R24, R22, -R12, R18 ;  /* 0x8000000c1618722b */ /* 0x000fd00000000012 */
[----:B------:R-:W-:-:S04]  /*18d0*/  DFMA R24, R20, R24, R22 ;  /* 0x000000181418722b */ /* 0x000fc80000000016 */
[----:B------:R-:W-:Y:S07]  /*18e0*/  @P0 BRA `(.L_x_26) ;  /* 0x0000000000740947 */ /* 0x000fee0003800000 */
[----:B------:R-:W-:Y:S01]  /*18f0*/  LOP3.LUT R16, R17, 0x7ff00000, RZ, 0xc0, !PT ;  /* 0x7ff0000011107812 */ /* 0x000fe200078ec0ff */
[----:B------:R-:W-:Y:S01]  /*1900*/  IMAD.MOV.U32 R17, RZ, RZ, 0x1ca00000 ;  /* 0x1ca00000ff117424 */ /* 0x000fe200078e00ff */
[----:B------:R-:W-:-:S04]  /*1910*/  LOP3.LUT R5, R15, 0x7ff00000, RZ, 0xc0, !PT ;  /* 0x7ff000000f057812 */ /* 0x000fc800078ec0ff */
[CC--:B------:R-:W-:Y:S02]  /*1920*/  VIADDMNMX R0, R16.reuse, -R5.reuse, 0xb9600000, !PT ;  /* 0xb960000010007446 */ /* 0x0c0fe40007800905 */
[----:B------:R-:W-:Y:S01]  /*1930*/  ISETP.GE.U32.AND P0, PT, R16, R5, PT ;  /* 0x000000051000720c */ /* 0x000fe20003f06070 */
[----:B------:R-:W-:Y:S01]  /*1940*/  IMAD.MOV.U32 R16, RZ, RZ, RZ ;  /* 0x000000ffff107224 */ /* 0x000fe200078e00ff */
[----:B------:R-:W-:Y:S02]  /*1950*/  VIMNMX R0, PT, PT, R0, 0x46a00000, PT ;  /* 0x46a0000000007848 */ /* 0x000fe40003fe0100 */
[----:B------:R-:W-:-:S05]  /*1960*/  SEL R5, R17, 0x63400000, !P0 ;  /* 0x6340000011057807 */ /* 0x000fca0004000000 */
[----:B------:R-:W-:-:S05]  /*1970*/  IMAD.IADD R0, R0, 0x1, -R5 ;  /* 0x0000000100007824 */ /* 0x000fca00078e0a05 */
[----:B------:R-:W-:-:S06]  /*1980*/  IADD3 R17, PT, PT, R0, 0x7fe00000, RZ ;  /* 0x7fe0000000117810 */ /* 0x000fcc0007ffe0ff */
[----:B------:R-:W-:-:S10]  /*1990*/  DMUL R20, R24, R16 ;  /* 0x0000001018147228 */ /* 0x000fd40000000000 */
[----:B------:R-:W-:-:S13]  /*19a0*/  FSETP.GTU.AND P0, PT, |R21|, 1.469367938527859385e-39, PT ;  /* 0x001000001500780b */ /* 0x000fda0003f0c200 */
[----:B------:R-:W-:Y:S05]  /*19b0*/  @P0 BRA `(.L_x_27) ;  /* 0x0000000000940947 */ /* 0x000fea0003800000 */
[----:B------:R-:W-:Y:S01]  /*19c0*/  DFMA R12, R24, -R12, R18 ;  /* 0x8000000c180c722b */ /* 0x000fe20000000012 */
[----:B------:R-:W-:-:S09]  /*19d0*/  IMAD.MOV.U32 R16, RZ, RZ, RZ ;  /* 0x000000ffff107224 */ /* 0x000fd200078e00ff */
[C---:B------:R-:W-:Y:S02]  /*19e0*/  FSETP.NEU.AND P0, PT, R13.reuse, RZ, PT ;  /* 0x000000ff0d00720b */ /* 0x040fe40003f0d000 */
[----:B------:R-:W-:-:S04]  /*19f0*/  LOP3.LUT R15, R13, 0x80000000, R15, 0x48, !PT ;  /* 0x800000000d0f7812 */ /* 0x000fc800078e480f */
[----:B------:R-:W-:-:S07]  /*1a00*/  LOP3.LUT R17, R15, R17, RZ, 0xfc, !PT ;  /* 0x000000110f117212 */ /* 0x000fce00078efcff */
[----:B------:R-:W-:Y:S05]  /*1a10*/  @!P0 BRA `(.L_x_27) ;  /* 0x00000000007c8947 */ /* 0x000fea0003800000 */
[----:B------:R-:W-:Y:S01]  /*1a20*/  IMAD.MOV R13, RZ, RZ, -R0 ;  /* 0x000000ffff0d7224 */ /* 0x000fe200078e0a00 */
[----:B------:R-:W-:Y:S01]  /*1a30*/  DMUL.RP R16, R24, R16 ;  /* 0x0000001018107228 */ /* 0x000fe20000008000 */
[----:B------:R-:W-:Y:S01]  /*1a40*/  IMAD.MOV.U32 R12, RZ, RZ, RZ ;  /* 0x000000ffff0c7224 */ /* 0x000fe200078e00ff */
[----:B------:R-:W-:-:S05]  /*1a50*/  IADD3 R5, PT, PT, -R0, -0x43300000, RZ ;  /* 0xbcd0000000057810 */ /* 0x000fca0007ffe1ff */
[----:B------:R-:W-:-:S03]  /*1a60*/  DFMA R12, R20, -R12, R24 ;  /* 0x8000000c140c722b */ /* 0x000fc60000000018 */
[----:B------:R-:W-:-:S07]  /*1a70*/  LOP3.LUT R15, R17, R15, RZ, 0x3c, !PT ;  /* 0x0000000f110f7212 */ /* 0x000fce00078e3cff */
[----:B------:R-:W-:-:S04]  /*1a80*/  FSETP.NEU.AND P0, PT, |R13|, R5, PT ;  /* 0x000000050d00720b */ /* 0x000fc80003f0d200 */
[----:B------:R-:W-:Y:S02]  /*1a90*/  FSEL R20, R16, R20, !P0 ;  /* 0x0000001410147208 */ /* 0x000fe40004000000 */
[----:B------:R-:W-:Y:S01]  /*1aa0*/  FSEL R21, R15, R21, !P0 ;  /* 0x000000150f157208 */ /* 0x000fe20004000000 */
[----:B------:R-:W-:Y:S06]  /*1ab0*/  BRA `(.L_x_27) ;  /* 0x0000000000547947 */ /* 0x000fec0003800000 */
.L_x_26:
[----:B------:R-:W-:-:S14]  /*1ac0*/  DSETP.NAN.AND P0, PT, R16, R16, PT ;  /* 0x000000101000722a */ /* 0x000fdc0003f08000 */
[----:B------:R-:W-:Y:S05]  /*1ad0*/  @P0 BRA `(.L_x_28) ;  /* 0x0000000000440947 */ /* 0x000fea0003800000 */
[----:B------:R-:W-:-:S14]  /*1ae0*/  DSETP.NAN.AND P0, PT, R14, R14, PT ;  /* 0x0000000e0e00722a */ /* 0x000fdc0003f08000 */
[----:B------:R-:W-:Y:S05]  /*1af0*/  @P0 BRA `(.L_x_29) ;  /* 0x0000000000300947 */ /* 0x000fea0003800000 */
[----:B------:R-:W-:Y:S01]  /*1b00*/  ISETP.NE.AND P0, PT, R5, R0, PT ;  /* 0x000000000500720c */ /* 0x000fe20003f05270 */
[----:B------:R-:W-:Y:S02]  /*1b10*/  IMAD.MOV.U32 R20, RZ, RZ, 0x0 ;  /* 0x00000000ff147424 */ /* 0x000fe400078e00ff */
[----:B------:R-:W-:-:S10]  /*1b20*/  IMAD.MOV.U32 R21, RZ, RZ, -0x80000 ;  /* 0xfff80000ff157424 */ /* 0x000fd400078e00ff */
[----:B------:R-:W-:Y:S05]  /*1b30*/  @!P0 BRA `(.L_x_27) ;  /* 0x0000000000348947 */ /* 0x000fea0003800000 */
[----:B------:R-:W-:Y:S02]  /*1b40*/  ISETP.NE.AND P0, PT, R5, 0x7ff00000, PT ;  /* 0x7ff000000500780c */ /* 0x000fe40003f05270 */
[----:B------:R-:W-:Y:S02]  /*1b50*/  LOP3.LUT R21, R17, 0x80000000, R15, 0x48, !PT ;  /* 0x8000000011157812 */ /* 0x000fe400078e480f */
[----:B------:R-:W-:-:S13]  /*1b60*/  ISETP.EQ.OR P0, PT, R0, RZ, !P0 ;  /* 0x000000ff0000720c */ /* 0x000fda0004702670 */
[----:B------:R-:W-:Y:S01]  /*1b70*/  @P0 LOP3.LUT R0, R21, 0x7ff00000, RZ, 0xfc, !PT ;  /* 0x7ff0000015000812 */ /* 0x000fe200078efcff */
[----:B------:R-:W-:Y:S01]  /*1b80*/  @!P0 IMAD.MOV.U32 R20, RZ, RZ, RZ ;  /* 0x000000ffff148224 */ /* 0x000fe200078e00ff */
[----:B------:R-:W-:-:S03]  /*1b90*/  @P0 MOV R20, RZ ;  /* 0x000000ff00140202 */ /* 0x000fc60000000f00 */
[----:B------:R-:W-:Y:S01]  /*1ba0*/  @P0 IMAD.MOV.U32 R21, RZ, RZ, R0 ;  /* 0x000000ffff150224 */ /* 0x000fe200078e0000 */
[----:B------:R-:W-:Y:S06]  /*1bb0*/  BRA `(.L_x_27) ;  /* 0x0000000000147947 */ /* 0x000fec0003800000 */
.L_x_29:
[----:B------:R-:W-:Y:S01]  /*1bc0*/  LOP3.LUT R21, R15, 0x80000, RZ, 0xfc, !PT ;  /* 0x000800000f157812 */ /* 0x000fe200078efcff */
[----:B------:R-:W-:Y:S01]  /*1bd0*/  IMAD.MOV.U32 R20, RZ, RZ, R14 ;  /* 0x000000ffff147224 */ /* 0x000fe200078e000e */
[----:B------:R-:W-:Y:S06]  /*1be0*/  BRA `(.L_x_27) ;  /* 0x0000000000087947 */ /* 0x000fec0003800000 */
.L_x_28:
[----:B------:R-:W-:Y:S01]  /*1bf0*/  LOP3.LUT R21, R17, 0x80000, RZ, 0xfc, !PT ;  /* 0x0008000011157812 */ /* 0x000fe200078efcff */
[----:B------:R-:W-:-:S07]  /*1c00*/  IMAD.MOV.U32 R20, RZ, RZ, R16 ;  /* 0x000000ffff147224 */ /* 0x000fce00078e0010 */
.L_x_27:
[----:B------:R-:W-:Y:S02]  /*1c10*/  IMAD.MOV.U32 R27, RZ, RZ, 0x0 ;  /* 0x00000000ff1b7424 */ /* 0x000fe400078e00ff */
[----:B------:R-:W-:Y:S02]  /*1c20*/  IMAD.MOV.U32 R12, RZ, RZ, R20 ;  /* 0x000000ffff0c7224 */ /* 0x000fe400078e0014 */
[----:B------:R-:W-:Y:S01]  /*1c30*/  IMAD.MOV.U32 R13, RZ, RZ, R21 ;  /* 0x000000ffff0d7224 */ /* 0x000fe200078e0015 */
[----:B------:R-:W-:Y:S06]  /*1c40*/  RET.REL.NODEC R26 `(tradjema_many_series_one_param_time_major_f32) ;  /* 0xffffffe01aec7950 */ /* 0x000fec0003c3ffff */
.L_x_30:
[----:B------:R-:W-:-:S00]  /*1c50*/  BRA `(.L_x_30) ;  /* 0xfffffffc00fc7947 */ /* 0x000fc0000383ffff */
[----:B------:R-:W-:-:S00]  /*1c60*/  NOP ;  /* 0x0000000000007918 */ /* 0x000fc00000000000 */
        /* <DEDUP_REMOVED lines=9> */
.L_x_64:


//--------------------- .text.tradjema_batch_f32  --------------------------
	.section	.text.tradjema_batch_f32,"ax",@progbits
	.align	128
        .global         tradjema_batch_f32
        .type           tradjema_batch_f32,@function
        .size           tradjema_batch_f32,(.L_x_65 - tradjema_batch_f32)
        .other          tradjema_batch_f32,@"STO_CUDA_ENTRY STV_DEFAULT"
tradjema_batch_f32:
.text.tradjema_batch_f32:
[----:B------:R-:W-:Y:S01]  /*0000*/  LDC R1, c[0x0][0x37c] ;  /* 0x0000df00ff017b82 */ /* 0x000fe20000000800 */
[----:B------:R-:W0:Y:S01]  /*0010*/  S2R R5, SR_CTAID.X ;  /* 0x0000000000057919 */ /* 0x000e220000002500 */
[----:B------:R-:W0:Y:S02]  /*0020*/  LDCU UR4, c[0x0][0x3ac] ;  /* 0x00007580ff0477ac */ /* 0x000e240008000800 */
[----:B0-----:R-:W-:-:S13]  /*0030*/  ISETP.GE.AND P0, PT, R5, UR4, PT ;  /* 0x0000000405007c0c */ /* 0x001fda000bf06270 */
[----:B------:R-:W-:Y:S05]  /*0040*/  @P0 EXIT ;  /* 0x000000000000094d */ /* 0x000fea0003800000 */
[----:B------:R-:W0:Y:S01]  /*0050*/  LDC.64 R12, c[0x0][0x398] ;  /* 0x0000e600ff0c7b82 */ /* 0x000e220000000a00 */
[----:B------:R-:W1:Y:S07]  /*0060*/  LDCU.64 UR4, c[0x0][0x358] ;  /* 0x00006b00ff0477ac */ /* 0x000e6e0008000a00 */
[----:B------:R-:W2:Y:S08]  /*0070*/  LDC.64 R2, c[0x0][0x3a0] ;  /* 0x0000e800ff027b82 */ /* 0x000eb00000000a00 */
[----:B------:R-:W3:Y:S01]  /*0080*/  LDC R0, c[0x0][0x3a8] ;  /* 0x0000ea00ff007b82 */ /* 0x000ee20000000800 */
[----:B0-----:R-:W-:-:S06]  /*0090*/  IMAD.WIDE.U32 R12, R5, 0x4, R12 ;  /* 0x00000004050c7825 */ /* 0x001fcc00078e000c */
[----:B-1----:R-:W4:Y:S01]  /*00a0*/  LDG.E.CONSTANT R12, desc[UR4][R12.64] ;  /* 0x000000040c0c7981 */ /* 0x002f22000c1e9900 */
[----:B--2---:R-:W-:-:S05]  /*00b0*/  IMAD.WIDE.U32 R2, R5, 0x4, R2 ;  /* 0x0000000405027825 */ /* 0x004fca00078e0002 */
[----:B------:R-:W2:Y:S01]  /*00c0*/  LDG.E.CONSTANT R11, desc[UR4][R2.64] ;  /* 0x00000004020b7981 */ /* 0x000ea2000c1e9900 */
[----:B------:R-:W0:Y:S01]  /*00d0*/  LDCU UR6, c[0x0][0x3b0] ;  /* 0x00007600ff0677ac */ /* 0x000e220008000800 */
[-C--:B---3--:R-:W-:Y:S02]  /*00e0*/  IMAD R10, R5, R0.reuse, RZ ;  /* 0x00000000050a7224 */ /* 0x088fe400078e02ff */
[----:B0-----:R-:W-:Y:S01]  /*00f0*/  IMAD.U32 R19, RZ, RZ, UR6 ;  /* 0x00000006ff137e24 */ /* 0x001fe2000f8e00ff */
[----:B----4-:R-:W-:-:S04]  /*0100*/  ISETP.GT.AND P0, PT, R12, R0, PT ;  /* 0x000000000c00720c */ /* 0x010fc80003f04270 */
[----:B------:R-:W-:Y:S02]  /*0110*/  ISETP.LT.OR P0, PT, R12, 0x2, P0 ;  /* 0x000000020c00780c */ /* 0x000fe40000701670 */
[C---:B--2---:R-:W-:Y:S02]  /*0120*/  FSETP.GTU.AND P1, PT, R11.reuse, RZ, PT ;  /* 0x000000ff0b00720b */ /* 0x044fe40003f2c000 */
[----:B------:R-:W-:-:S13]  /*0130*/  FSETP.EQU.OR P0, PT, |R11|, +INF , P0 ;  /* 0x7f8000000b00780b */ /* 0x000fda000070a600 */
[----:B------:R-:W-:Y:S05]  /*0140*/  @!P0 BRA P1, `(.L_x_31) ;  /* 0x0000000000348947 */ /* 0x000fea0000800000 */
[----:B------:R-:W0:Y:S02]  /*0150*/  S2R R7, SR_TID.X ;  /* 0x0000000000077919 */ /* 0x000e240000002100 */
[----:B0-----:R-:W-:-:S13]  /*0160*/  ISETP.GE.AND P0, PT, R7, R0, PT ;  /* 0x000000000700720c */ /* 0x001fda0003f06270 */
[----:B------:R-:W-:Y:S05]  /*0170*/  @P0 EXIT ;  /* 0x000000000000094d */ /* 0x000fea0003800000 */
[----:B------:R-:W0:Y:S01]  /*0180*/  LDC.64 R4, c[0x0][0x3b8] ;  /* 0x0000ee00ff047b82 */ /* 0x000e220000000a00 */
[----:B------:R-:W-:Y:S01]  /*0190*/  IMAD.MOV.U32 R9, RZ, RZ, 0x7fc00000 ;  /* 0x7fc00000ff097424 */ /* 0x000fe200078e00ff */
[----:B------:R-:W1:Y:S06]  /*01a0*/  LDCU UR6, c[0x0][0x360] ;  /* 0x00006c00ff0677ac */ /* 0x000e6c0008000800 */
.L_x_32:
[----:B--2---:R-:W-:Y:S02]  /*01b0*/  IMAD.IADD R3, R10, 0x1, R7 ;  /* 0x000000010a037824 */ /* 0x004fe400078e0207 */
[----:B-1----:R-:W-:Y:S02]  /*01c0*/  VIADD R7, R7, UR6 ;  /* 0x0000000607077c36 */ /* 0x002fe40008000000 */
[----:B0-----:R-:W-:-:S03]  /*01d0*/  IMAD.WIDE R2, R3, 0x4, R4 ;  /* 0x0000000403027825 */ /* 0x001fc600078e0204 */
[----:B------:R-:W-:Y:S02]  /*01e0*/  ISETP.GE.AND P0, PT, R7, R0, PT ;  /* 0x000000000700720c */ /* 0x000fe40003f06270 */
[----:B------:R2:W-:Y:S11]  /*01f0*/  STG.E desc[UR4][R2.64], R9 ;  /* 0x0000000902007986 */ /* 0x0005f6000c101904 */
[----:B------:R-:W-:Y:S05]  /*0200*/  @!P0 BRA `(.L_x_32) ;  /* 0xfffffffc00e88947 */ /* 0x000fea000383ffff */
[----:B------:R-:W-:Y:S05]  /*0210*/  EXIT ;  /* 0x000000000000794d */ /* 0x000fea0003800000 */
.L_x_31:
[----:B------:R-:W-:Y:S01]  /*0220*/  I2FP.F32.S32 R0, R12 ;  /* 0x0000000c00007245 */ /* 0x000fe20000201400 */
[----:B------:R-:W-:Y:S01]  /*0230*/  UMOV UR7, 0x40000000 ;  /* 0x4000000000077882 */ /* 0x000fe20000000000 */
[----:B------:R-:W0:Y:S01]  /*0240*/  LDCU UR6, c[0x0][0x3b0] ;  /* 0x00007600ff0677ac */ /* 0x000e220008000800 */
[----:B------:R-:W-:Y:S02]  /*0250*/  MOV R2, UR7 ;  /* 0x0000000700027c02 */ /* 0x000fe40008000f00 */
[----:B------:R-:W-:-:S04]  /*0260*/  FADD R3, R0, 1 ;  /* 0x3f80000000037421 */ /* 0x000fc80000000000 */
[----:B------:R-:W1:Y:S08]  /*0270*/  MUFU.RCP R8, R3 ;  /* 0x0000000300087308 */ /* 0x000e700000001000 */
[----:B------:R-:W2:Y:S01]  /*0280*/  FCHK P0, R2, R3 ;  /* 0x0000000302007302 */ /* 0x000ea20000000000 */
[----:B0-----:R-:W-:-:S04]  /*0290*/  VIADD R9, R12, UR6 ;  /* 0x000000060c097c36 */ /* 0x001fc80008000000 */
[----:B------:R-:W-:Y:S02]  /*02a0*/  VIADD R18, R9, 0xffffffff ;  /* 0xffffffff09127836 */ /* 0x000fe40000000000 */
[----:B-1----:R-:W-:-:S04]  /*02b0*/  FFMA R5, -R3, R8, 1 ;  /* 0x3f80000003057423 */ /* 0x002fc80000000108 */
[----:B------:R-:W-:-:S04]  /*02c0*/  FFMA R8, R8, R5, R8 ;  /* 0x0000000508087223 */ /* 0x000fc80000000008 */
[----:B------:R-:W-:-:S04]  /*02d0*/  FFMA R5, R8, 2, RZ ;  /* 0x4000000008057823 */ /* 0x000fc800000000ff */
[----:B------:R-:W-:-:S04]  /*02e0*/  FFMA R0, -R3, R5, 2 ;  /* 0x4000000003007423 */ /* 0x000fc80000000105 */
[----:B------:R-:W-:Y:S01]  /*02f0*/  FFMA R8, R8, R0, R5 ;  /* 0x0000000008087223 */ /* 0x000fe20000000005 */
[----:B--2---:R-:W-:Y:S06]  /*0300*/  @!P0 BRA `(.L_x_33) ;  /* 0x0000000000108947 */ /* 0x004fec0003800000 */
[----:B------:R-:W-:Y:S01]  /*0310*/  IMAD.MOV.U32 R0, RZ, RZ, 0x40000000 ;  /* 0x40000000ff007424 */ /* 0x000fe200078e00ff */
[----:B------:R-:W-:-:S07]  /*0320*/  MOV R6, 0x340 ;  /* 0x0000034000067802 */ /* 0x000fce0000000f00 */
[----:B------:R-:W-:Y:S05]  /*0330*/  CALL.REL.NOINC `($__internal_1_$__cuda_sm3x_div_rn_noftz_f32_slowpath) ;  /* 0x0000000c00bc7944 */ /* 0x000fea0003c00000 */
[----:B------:R-:W-:-:S07]  /*0340*/  IMAD.MOV.U32 R8, RZ, RZ, R0 ;  /* 0x000000ffff087224 */ /* 0x000fce00078e0000 */
.L_x_33:
[----:B------:R-:W0:Y:S01]  /*0350*/  S2R R13, SR_TID.X ;  /* 0x00000000000d7919 */ /* 0x000e220000002100 */
[----:B------:R-:W-:Y:S01]  /*0360*/  BSSY.RECONVERGENT B0, `(.L_x_34) ;  /* 0x000000d000007945 */ /* 0x000fe20003800200 */
[----:B0-----:R-:W-:-:S13]  /*0370*/  ISETP.GE.AND P0, PT, R13, R18, PT ;  /* 0x000000120d00720c */ /* 0x001fda0003f06270 */
[----:B------:R-:W-:Y:S05]  /*0380*/  @P0 BRA `(.L_x_35) ;  /* 0x0000000000280947 */ /* 0x000fea0003800000 */
[----:B------:R-:W0:Y:S01]  /*0390*/  LDC R0, c[0x0][0x360] ;  /* 0x0000d800ff007b82 */ /* 0x000e220000000800 */
[----:B------:R-:W-:Y:S01]  /*03a0*/  MOV R7, R13 ;  /* 0x0000000d00077202 */ /* 0x000fe20000000f00 */
[----:B------:R-:W-:-:S06]  /*03b0*/  IMAD.MOV.U32 R15, RZ, RZ, 0x7fc00000 ;  /* 0x7fc00000ff0f7424 */ /* 0x000fcc00078e00ff */
[----:B------:R-:W1:Y:S02]  /*03c0*/  LDC.64 R4, c[0x0][0x3b8] ;  /* 0x0000ee00ff047b82 */ /* 0x000e640000000a00 */
.L_x_36:
[--C-:B--2---:R-:W-:Y:S02]  /*03d0*/  IMAD.IADD R3, R10, 0x1, R7.reuse ;  /* 0x000000010a037824 */ /* 0x104fe400078e0207 */
[----:B0-----:R-:W-:Y:S02]  /*03e0*/  IMAD.IADD R7, R0, 0x1, R7 ;  /* 0x0000000100077824 */ /* 0x001fe400078e0207 */
[----:B-1----:R-:W-:-:S03]  /*03f0*/  IMAD.WIDE R2, R3, 0x4, R4 ;  /* 0x0000000403027825 */ /* 0x002fc600078e0204 */
[----:B------:R-:W-:Y:S02]  /*0400*/  ISETP.GE.AND P0, PT, R7, R18, PT ;  /* 0x000000120700720c */ /* 0x000fe40003f06270 */
[----:B------:R2:W-:Y:S11]  /*0410*/  STG.E desc[UR4][R2.64], R15 ;  /* 0x0000000f02007986 */ /* 0x0005f6000c101904 */
[----:B------:R-:W-:Y:S05]  /*0420*/  @!P0 BRA `(.L_x_36) ;  /* 0xfffffffc00e88947 */ /* 0x000fea000383ffff */
.L_x_35:
[----:B------:R-:W-:Y:S05]  /*0430*/  BSYNC.RECONVERGENT B0 ;  /* 0x0000000000007941 */ /* 0x000fea0003800200 */
.L_x_34:
[----:B------:R-:W0:Y:S01]  /*0440*/  LDCU UR6, c[0x0][0x3a8] ;  /* 0x00007500ff0677ac */ /* 0x000e220008000800 */
[----:B------:R-:W-:Y:S01]  /*0450*/  BAR.SYNC.DEFER_BLOCKING 0x0 ;  /* 0x0000000000007b1d */ /* 0x000fe20000010000 */
[----:B0-----:R-:W-:-:S04]  /*0460*/  ISETP.GT.AND P0, PT, R9, UR6, PT ;  /* 0x0000000609007c0c */ /* 0x001fc8000bf04270 */
[----:B------:R-:W-:-:S13]  /*0470*/  ISETP.NE.OR P0, PT, R13, RZ, P0 ;  /* 0x000000ff0d00720c */ /* 0x000fda0000705670 */
[----:B------:R-:W-:Y:S05]  /*0480*/  @P0 EXIT ;  /* 0x000000000000094d */ /* 0x000fea0003800000 */
[----:B------:R-:W0:Y:S08]  /*0490*/  LDC R21, c[0x0][0x3b0] ;  /* 0x0000ec00ff157b82 */ /* 0x000e300000000800 */
[----:B--2---:R-:W0:Y:S08]  /*04a0*/  LDC.64 R2, c[0x0][0x380] ;  /* 0x0000e000ff027b82 */ /* 0x004e300000000a00 */
[----:B------:R-:W1:Y:S01]  /*04b0*/  LDC.64 R4, c[0x0][0x388] ;  /* 0x0000e200ff047b82 */ /* 0x000e620000000a00 */
[----:B0-----:R-:W-:-:S06]  /*04c0*/  IMAD.WIDE R2, R21, 0x4, R2 ;  /* 0x0000000415027825 */ /* 0x001fcc00078e0202 */
[----:B------:R-:W2:Y:S01]  /*04d0*/  LDG.E.CONSTANT R2, desc[UR4][R2.64] ;  /* 0x0000000402027981 */ /* 0x000ea2000c1e9900 */
[----:B-1----:R-:W-:-:S06]  /*04e0*/  IMAD.WIDE R4, R21, 0x4, R4 ;  /* 0x0000000415047825 */ /* 0x002fcc00078e0204 */
[----:B------:R-:W2:Y:S01]  /*04f0*/  LDG.E.CONSTANT R5, desc[UR4][R4.64] ;  /* 0x0000000404057981 */ /* 0x000ea2000c1e9900 */
[----:B------:R-:W0:Y:S01]  /*0500*/  S2R R7, SR_CgaCtaId ;  /* 0x0000000000077919 */ /* 0x000e220000008800 */
[----:B------:R-:W-:Y:S02]  /*0510*/  MOV R0, 0x400 ;  /* 0x0000040000007802 */ /* 0x000fe40000000f00 */
[----:B------:R-:W-:Y:S02]  /*0520*/  ISETP.GT.AND P1, PT, R18, R21, PT ;  /* 0x000000151200720c */ /* 0x000fe40003f24270 */
[----:B0-----:R-:W-:-:S05]  /*0530*/  LEA R0, R7, R0, 0x18 ;  /* 0x0000000007007211 */ /* 0x001fca00078ec0ff */
[----:B------:R-:W-:-:S05]  /*0540*/  IMAD R13, R12, 0x4, R0 ;  /* 0x000000040c0d7824 */ /* 0x000fca00078e0200 */
[----:B------:R-:W-:-:S05]  /*0550*/  LEA R15, R12, R13, 0x2 ;  /* 0x0000000d0c0f7211 */ /* 0x000fca00078e10ff */
[C---:B------:R-:W-:Y:S01]  /*0560*/  IMAD R14, R12.reuse, 0x4, R15 ;  /* 0x000000040c0e7824 */ /* 0x040fe200078e020f */
[----:B------:R-:W-:-:S04]  /*0570*/  ISETP.NE.AND P0, PT, R12, 0x1, PT ;  /* 0x000000010c00780c */ /* 0x000fc80003f05270 */
[----:B------:R-:W-:-:S05]  /*0580*/  SEL R17, RZ, 0x1, !P0 ;  /* 0x00000001ff117807 */ /* 0x000fca0004000000 */
[----:B------:R-:W-:Y:S02]  /*0590*/  IMAD.MOV.U32 R16, RZ, RZ, R17 ;  /* 0x000000ffff107224 */ /* 0x000fe400078e0011 */
[----:B--2---:R-:W-:-:S05]  /*05a0*/  FADD R20, R2, -R5 ;  /* 0x8000000502147221 */ /* 0x004fca0000000000 */
[----:B------:R0:W-:Y:S04]  /*05b0*/  STS [R0], R20 ;  /* 0x0000001400007388 */ /* 0x0001e80000000800 */
[----:B------:R0:W-:Y:S04]  /*05c0*/  STS [R15], R21 ;  /* 0x000000150f007388 */ /* 0x0001e80000000800 */
[----:B------:R0:W-:Y:S04]  /*05d0*/  STS [R13], R20 ;  /* 0x000000140d007388 */ /* 0x0001e80000000800 */
[----:B------:R0:W-:Y:S01]  /*05e0*/  STS [R14], R21 ;  /* 0x000000150e007388 */ /* 0x0001e20000000800 */
[----:B------:R-:W-:Y:S05]  /*05f0*/  @!P1 BRA `(.L_x_37) ;  /* 0x0000000000b49947 */ /* 0x000fea0003800000 */
[----:B------:R-:W-:-:S07]  /*0600*/  IMAD.MOV.U32 R16, RZ, RZ, R17 ;  /* 0x000000ffff107224 */ /* 0x000fce00078e0011 */
.L_x_42:
[----:B-1----:R-:W1:Y:S08]  /*0610*/  LDC.64 R4, c[0x0][0x388] ;  /* 0x0000e200ff047b82 */ /* 0x002e700000000a00 */
[----:B------:R-:W2:Y:S08]  /*0620*/  LDC.64 R6, c[0x0][0x390] ;  /* 0x0000e400ff067b82 */ /* 0x000eb00000000a00 */
[----:B------:R-:W3:Y:S01]  /*0630*/  LDC.64 R2, c[0x0][0x380] ;  /* 0x0000e000ff027b82 */ /* 0x000ee20000000a00 */
[----:B-1----:R-:W-:-:S06]  /*0640*/  IMAD.WIDE R4, R19, 0x4, R4 ;  /* 0x0000000413047825 */ /* 0x002fcc00078e0204 */
[----:B------:R-:W4:Y:S01]  /*0650*/  LDG.E.CONSTANT R4, desc[UR4][R4.64+0x4] ;  /* 0x0000040404047981 */ /* 0x000f22000c1e9900 */
[----:B--2---:R-:W-:-:S06]  /*0660*/  IMAD.WIDE R6, R19, 0x4, R6 ;  /* 0x0000000413067825 */ /* 0x004fcc00078e0206 */
[----:B------:R-:W4:Y:S01]  /*0670*/  LDG.E.CONSTANT R6, desc[UR4][R6.64] ;  /* 0x0000000406067981 */ /* 0x000f22000c1e9900 */
[----:B---3--:R-:W-:-:S06]  /*0680*/  IMAD.WIDE R2, R19, 0x4, R2 ;  /* 0x0000000413027825 */ /* 0x008fcc00078e0202 */
[----:B------:R-:W0:Y:S01]  /*0690*/  LDG.E.CONSTANT R3, desc[UR4][R2.64+0x4] ;  /* 0x0000040402037981 */ /* 0x000e22000c1e9900 */
[----:B------:R-:W-:-:S05]  /*06a0*/  VIADD R19, R19, 0x1 ;  /* 0x0000000113137836 */ /* 0x000fca0000000000 */
[----:B------:R-:W-:Y:S01]  /*06b0*/  ISETP.NE.AND P0, PT, R19, R18, PT ;  /* 0x000000121300720c */ /* 0x000fe20003f05270 */
[C-C-:B----4-:R-:W-:Y:S01]  /*06c0*/  FADD R22, -R6.reuse, R4.reuse ;  /* 0x0000000406167221 */ /* 0x150fe20000000100 */
[----:B0-----:R-:W-:Y:S01]  /*06d0*/  FADD R20, R3, -R4 ;  /* 0x8000000403147221 */ /* 0x001fe20000000000 */
[----:B------:R-:W-:-:S05]  /*06e0*/  FADD R21, -R6, R3 ;  /* 0x0000000306157221 */ /* 0x000fca0000000100 */
[----:B------:R-:W-:-:S07]  /*06f0*/  FMNMX3 R20, |R21|, |R22|, R20, !PT ;  /* 0x4000001615147276 */ /* 0x000fce0007800214 */
.L_x_39:
[C---:B------:R-:W-:Y:S01]  /*0700*/  ISETP.NE.AND P1, PT, R17.reuse, RZ, PT ;  /* 0x000000ff1100720c */ /* 0x040fe20003f25270 */
[----:B------:R-:W-:Y:S01]  /*0710*/  IMAD R5, R17, 0x4, R0 ;  /* 0x0000000411057824 */ /* 0x000fe200078e0200 */
[----:B------:R-:W-:-:S11]  /*0720*/  MOV R4, R17 ;  /* 0x0000001100047202 */ /* 0x000fd60000000f00 */
[----:B------:R-:W-:Y:S05]  /*0730*/  @!P1 BRA `(.L_x_38) ;  /* 0x0000000000109947 */ /* 0x000fea0003800000 */
[----:B------:R-:W0:Y:S01]  /*0740*/  LDS R3, [R5+-0x4] ;  /* 0xfffffc0005037984 */ /* 0x000e220000000800 */
[----:B------:R-:W-:Y:S01]  /*0750*/  VIADD R17, R17, 0xffffffff ;  /* 0xffffffff11117836 */ /* 0x000fe20000000000 */
[----:B0-----:R-:W-:-:S13]  /*0760*/  FSETP.GT.AND P1, PT, R3, R20, PT ;  /* 0x000000140300720b */ /* 0x001fda0003f24000 */
[----:B------:R-:W-:Y:S05]  /*0770*/  @P1 BRA `(.L_x_39) ;  /* 0xfffffffc00e01947 */ /* 0x000fea000383ffff */
.L_x_38:
[C---:B------:R-:W-:Y:S01]  /*0780*/  IMAD R2, R4.reuse, 0x4, R15 ;  /* 0x0000000404027824 */ /* 0x040fe200078e020f */
[----:B------:R0:W-:Y:S01]  /*0790*/  STS [R5], R20 ;  /* 0x0000001405007388 */ /* 0x0001e20000000800 */
[----:B------:R-:W-:-:S03]  /*07a0*/  VIADD R17, R4, 0x1 ;  /* 0x0000000104117836 */ /* 0x000fc60000000000 */
[----:B------:R0:W-:Y:S02]  /*07b0*/  STS [R2], R19 ;  /* 0x0000001302007388 */ /* 0x0001e40000000800 */
[----:B------:R-:W-:-:S04]  /*07c0*/  ISETP.NE.AND P1, PT, R17, R12, PT ;  /* 0x0000000c1100720c */ /* 0x000fc80003f25270 */
[----:B------:R-:W-:-:S09]  /*07d0*/  SEL R17, R17, RZ, P1 ;  /* 0x000000ff11117207 */ /* 0x000fd20000800000 */
.L_x_41:
[C---:B------:R-:W-:Y:S01]  /*07e0*/  ISETP.NE.AND P1, PT, R16.reuse, RZ, PT ;  /* 0x000000ff1000720c */ /* 0x040fe20003f25270 */
[----:B------:R-:W-:Y:S01]  /*07f0*/  IMAD R7, R16, 0x4, R13 ;  /* 0x0000000410077824 */ /* 0x000fe200078e020d */
[----:B0-----:R-:W-:-:S11]  /*0800*/  MOV R5, R16 ;  /* 0x0000001000057202 */ /* 0x001fd60000000f00 */
[----:B------:R-:W-:Y:S05]  /*0810*/  @!P1 BRA `(.L_x_40) ;  /* 0x0000000000109947 */ /* 0x000fea0003800000 */
[----:B------:R-:W0:Y:S01]  /*0820*/  LDS R3, [R7+-0x4] ;  /* 0xfffffc0007037984 */ /* 0x000e220000000800 */
[----:B------:R-:W-:Y:S01]  /*0830*/  VIADD R16, R16, 0xffffffff ;  /* 0xffffffff10107836 */ /* 0x000fe20000000000 */
[----:B0-----:R-:W-:-:S13]  /*0840*/  FSETP.GEU.AND P1, PT, R3, R20, PT ;  /* 0x000000140300720b */ /* 0x001fda0003f2e000 */
[----:B------:R-:W-:Y:S05]  /*0850*/  @!P1 BRA `(.L_x_41) ;  /* 0xfffffffc00e09947 */ /* 0x000fea000383ffff */
.L_x_40:
[C---:B------:R-:W-:Y:S01]  /*0860*/  IMAD R2, R5.reuse, 0x4, R14 ;  /* 0x0000000405027824 */ /* 0x040fe200078e020e */
[----:B------:R1:W-:Y:S01]  /*0870*/  STS [R7], R20 ;  /* 0x0000001407007388 */ /* 0x0003e20000000800 */
[----:B------:R-:W-:-:S03]  /*0880*/  VIADD R3, R5, 0x1 ;  /* 0x0000000105037836 */ /* 0x000fc60000000000 */
[----:B------:R1:W-:Y:S02]  /*0890*/  STS [R2], R19 ;  /* 0x0000001302007388 */ /* 0x0003e40000000800 */
[----:B------:R-:W-:-:S04]  /*08a0*/  ISETP.NE.AND P1, PT, R3, R12, PT ;  /* 0x0000000c0300720c */ /* 0x000fc80003f25270 */
[----:B------:R-:W-:Y:S01]  /*08b0*/  SEL R16, R3, RZ, P1 ;  /* 0x000000ff03107207 */ /* 0x000fe20000800000 */
[----:B------:R-:W-:Y:S08]  /*08c0*/  @P0 BRA `(.L_x_42) ;  /* 0xfffffffc00500947 */ /* 0x000ff0000383ffff */
.L_x_37:
[----:B------:R-:W2:Y:S01]  /*08d0*/  S2R R3, SR_CgaCtaId ;  /* 0x0000000000037919 */ /* 0x000ea20000008800 */
[----:B------:R-:W-:Y:S01]  /*08e0*/  MOV R18, 0x400 ;  /* 0x0000040000127802 */ /* 0x000fe20000000f00 */
[----:B0-----:R-:W-:Y:S03]  /*08f0*/  LDS R0, [R13] ;  /* 0x000000000d007984 */ /* 0x001fe60000000800 */
[----:B--2---:R-:W-:-:S05]  /*0900*/  LEA R18, R3, R18, 0x18 ;  /* 0x0000001203127211 */ /* 0x004fca00078ec0ff */
[----:B------:R-:W0:Y:S02]  /*0910*/  LDS R3, [R18] ;  /* 0x0000000012037984 */ /* 0x000e240000000800 */
[----:B0-----:R-:W-:Y:S01]  /*0920*/  FADD R5, -R3, R0 ;  /* 0x0000000003057221 */ /* 0x001fe20000000100 */
[----:B------:R-:W-:-:S04]  /*0930*/  HFMA2 R0, -RZ, RZ, 0, 0 ;  /* 0x00000000ff007431 */ /* 0x000fc800000001ff */
[----:B------:R-:W-:-:S13]  /*0940*/  FSETP.NEU.AND P0, PT, R5, RZ, PT ;  /* 0x000000ff0500720b */ /* 0x000fda0003f0d000 */
[----:B------:R-:W-:Y:S05]  /*0950*/  @!P0 BRA `(.L_x_43) ;  /* 0x0000000000388947 */ /* 0x000fea0003800000 */
[----:B-1----:R-:W0:Y:S01]  /*0960*/  MUFU.RCP R2, R5 ;  /* 0x0000000500027308 */ /* 0x002e220000001000 */
[----:B------:R-:W-:-:S07]  /*0970*/  FADD R0, -R3, R20 ;  /* 0x0000001403007221 */ /* 0x000fce0000000100 */
[----:B------:R-:W1:Y:S01]  /*0980*/  FCHK P0, R0, R5 ;  /* 0x0000000500007302 */ /* 0x000e620000000000 */
[----:B0-----:R-:W-:-:S04]  /*0990*/  FFMA R7, -R5, R2, 1 ;  /* 0x3f80000005077423 */ /* 0x001fc80000000102 */
[----:B------:R-:W-:-:S04]  /*09a0*/  FFMA R7, R2, R7, R2 ;  /* 0x0000000702077223 */ /* 0x000fc80000000002 */
[----:B------:R-:W-:-:S04]  /*09b0*/  FFMA R2, R0, R7, RZ ;  /* 0x0000000700027223 */ /* 0x000fc800000000ff */
[----:B------:R-:W-:-:S04]  /*09c0*/  FFMA R3, -R5, R2, R0 ;  /* 0x0000000205037223 */ /* 0x000fc80000000100 */
[----:B------:R-:W-:Y:S01]  /*09d0*/  FFMA R2, R7, R3, R2 ;  /* 0x0000000307027223 */ /* 0x000fe20000000002 */
[----:B-1----:R-:W-:Y:S06]  /*09e0*/  @!P0 BRA `(.L_x_44) ;  /* 0x0000000000108947 */ /* 0x002fec0003800000 */
[----:B------:R-:W-:Y:S01]  /*09f0*/  IMAD.MOV.U32 R3, RZ, RZ, R5 ;  /* 0x000000ffff037224 */ /* 0x000fe200078e0005 */
[----:B------:R-:W-:-:S07]  /*0a00*/  MOV R6, 0xa20 ;  /* 0x00000a2000067802 */ /* 0x000fce0000000f00 */
[----:B------:R-:W-:Y:S05]  /*0a10*/  CALL.REL.NOINC `($__internal_1_$__cuda_sm3x_div_rn_noftz_f32_slowpath) ;  /* 0x0000000800047944 */ /* 0x000fea0003c00000 */
[----:B------:R-:W-:-:S07]  /*0a20*/  IMAD.MOV.U32 R2, RZ, RZ, R0 ;  /* 0x000000ffff027224 */ /* 0x000fce00078e0000 */
.L_x_44:
[----:B------:R-:W-:-:S07]  /*0a30*/  IMAD.MOV.U32 R0, RZ, RZ, R2 ;  /* 0x000000ffff007224 */ /* 0x000fce00078e0002 */
.L_x_43:
[----:B------:R-:W0:Y:S01]  /*0a40*/  LDC.64 R4, c[0x0][0x390] ;  /* 0x0000e400ff047b82 */ /* 0x000e220000000a00 */
[----:B------:R-:W2:Y:S07]  /*0a50*/  LDCU UR6, c[0x0][0x3a8] ;  /* 0x00007500ff0677ac */ /* 0x000eae0008000800 */
[----:B-1----:R-:W1:Y:S01]  /*0a60*/  LDC.64 R2, c[0x0][0x3b8] ;  /* 0x0000ee00ff027b82 */ /* 0x002e620000000a00 */
[----:B0-----:R-:W-:-:S06]  /*0a70*/  IMAD.WIDE R4, R9, 0x4, R4 ;  /* 0x0000000409047825 */ /* 0x001fcc00078e0204 */
[----:B------:R-:W3:Y:S01]  /*0a80*/  LDG.E.CONSTANT R4, desc[UR4][R4.64+-0x8] ;  /* 0xfffff80404047981 */ /* 0x000ee2000c1e9900 */
[----:B------:R-:W-:Y:S01]  /*0a90*/  SHF.R.S32.HI R6, RZ, 0x1f, R10 ;  /* 0x0000001fff067819 */ /* 0x000fe2000001140a */
[----:B------:R-:W-:Y:S01]  /*0aa0*/  FFMA R7, R11, R0, 1 ;  /* 0x3f8000000b077423 */ /* 0x000fe20000000000 */
[----:B------:R-:W-:-:S03]  /*0ab0*/  IADD3 R19, P0, PT, R10, R9, RZ ;  /* 0x000000090a137210 */ /* 0x000fc60007f1e0ff */
[----:B------:R-:W-:Y:S01]  /*0ac0*/  FMUL R7, R7, R8 ;  /* 0x0000000807077220 */ /* 0x000fe20000400000 */
[----:B------:R-:W-:Y:S02]  /*0ad0*/  LEA.HI.X.SX32 R6, R9, R6, 0x1, P0 ;  /* 0x0000000609067211 */ /* 0x000fe400000f0eff */
[----:B-1----:R-:W-:-:S04]  /*0ae0*/  LEA R2, P0, R19, R2, 0x2 ;  /* 0x0000000213027211 */ /* 0x002fc800078010ff */
[----:B------:R-:W-:Y:S02]  /*0af0*/  LEA.HI.X R3, R19, R3, R6, 0x2, P0 ;  /* 0x0000000313037211 */ /* 0x000fe400000f1406 */
[----:B--2---:R-:W-:Y:S01]  /*0b00*/  ISETP.GE.AND P0, PT, R9, UR6, PT ;  /* 0x0000000609007c0c */ /* 0x004fe2000bf06270 */
[----:B---3--:R-:W-:-:S05]  /*0b10*/  FMUL R19, R4, R7 ;  /* 0x0000000704137220 */ /* 0x008fca0000400000 */
[----:B------:R0:W-:Y:S07]  /*0b20*/  STG.E desc[UR4][R2.64+-0x4], R19 ;  /* 0xfffffc1302007986 */ /* 0x0001ee000c101904 */
[----:B------:R-:W-:Y:S05]  /*0b30*/  @P0 EXIT ;  /* 0x000000000000094d */ /* 0x000fea0003800000 */
[----:B------:R-:W-:Y:S01]  /*0b40*/  MOV R7, RZ ;  /* 0x000000ff00077202 */ /* 0x000fe20000000f00 */
[----:B------:R-:W-:-:S07]  /*0b50*/  IMAD.MOV.U32 R20, RZ, RZ, RZ ;  /* 0x000000ffff147224 */ /* 0x000fce00078e00ff */
.L_x_54:
[----:B------:R-:W-:Y:S01]  /*0b60*/  ISETP.NE.AND P0, PT, R20, R17, PT ;  /* 0x000000111400720c */ /* 0x000fe20003f05270 */
[----:B------:R-:W-:-:S12]  /*0b70*/  IMAD.IADD R5, R9, 0x1, -R12 ;  /* 0x0000000109057824 */ /* 0x000fd800078e0a0c */
[----:B-1----:R-:W-:Y:S05]  /*0b80*/  @!P0 BRA `(.L_x_45) ;  /* 0x0000000000288947 */ /* 0x002fea0003800000 */
.L_x_46:
[----:B------:R-:W-:-:S06]  /*0b90*/  IMAD R0, R20, 0x4, R15 ;  /* 0x0000000414007824 */ /* 0x000fcc00078e020f */
[----:B------:R-:W1:Y:S02]  /*0ba0*/  LDS R0, [R0] ;  /* 0x0000000000007984 */ /* 0x000e640000000800 */
[----:B-1----:R-:W-:-:S13]  /*0bb0*/  ISETP.GT.AND P0, PT, R0, R5, PT ;  /* 0x000000050000720c */ /* 0x002fda0003f04270 */
[----:B------:R-:W-:Y:S05]  /*0bc0*/  @P0 BRA `(.L_x_45) ;  /* 0x0000000000180947 */ /* 0x000fea0003800000 */
[----:B0-----:R-:W-:-:S04]  /*0bd0*/  IADD3 R3, PT, PT, R20, 0x1, RZ ;  /* 0x0000000114037810 */ /* 0x001fc80007ffe0ff */
[----:B------:R-:W-:-:S04]  /*0be0*/  ISETP.NE.AND P0, PT, R3, R12, PT ;  /* 0x0000000c0300720c */ /* 0x000fc80003f05270 */
[----:B------:R-:W-:-:S04]  /*0bf0*/  SEL R20, R3, RZ, P0 ;  /* 0x000000ff03147207 */ /* 0x000fc80000000000 */
[----:B------:R-:W-:-:S13]  /*0c00*/  ISETP.NE.AND P0, PT, R20, R17, PT ;  /* 0x000000111400720c */ /* 0x000fda0003f05270 */
[----:B------:R-:W-:Y:S05]  /*0c10*/  @P0 BRA `(.L_x_46) ;  /* 0xfffffffc00dc0947 */ /* 0x000fea000383ffff */
[----:B------:R-:W-:-:S07]  /*0c20*/  IMAD.MOV.U32 R20, RZ, RZ, R17 ;  /* 0x000000ffff147224 */ /* 0x000fce00078e0011 */
.L_x_45:
[----:B------:R-:W-:Y:S01]  /*0c30*/  ISETP.NE.AND P0, PT, R7, R16, PT ;  /* 0x000000100700720c */ /* 0x000fe20003f05270 */
[----:B------:R-:W-:-:S12]  /*0c40*/  IMAD.MOV.U32 R21, RZ, RZ, R16 ;  /* 0x000000ffff157224 */ /* 0x000fd800078e0010 */
[----:B------:R-:W-:Y:S05]  /*0c50*/  @!P0 BRA `(.L_x_47) ;  /* 0x00000000002c8947 */ /* 0x000fea0003800000 */
.L_x_48:
[----:B------:R-:W-:Y:S01]  /*0c60*/  IMAD R0, R7, 0x4, R14 ;  /* 0x0000000407007824 */ /* 0x000fe200078e020e */
[----:B------:R-:W-:-:S05]  /*0c70*/  MOV R21, R7 ;  /* 0x0000000700157202 */ /* 0x000fca0000000f00 */
[----:B------:R-:W1:Y:S02]  /*0c80*/  LDS R0, [R0] ;  /* 0x0000000000007984 */ /* 0x000e640000000800 */
[----:B-1----:R-:W-:-:S13]  /*0c90*/  ISETP.GT.AND P0, PT, R0, R5, PT ;  /* 0x000000050000720c */ /* 0x002fda0003f04270 */
[----:B------:R-:W-:Y:S05]  /*0ca0*/  @P0 BRA `(.L_x_47) ;  /* 0x0000000000180947 */ /* 0x000fea0003800000 */
[----:B------:R-:W-:-:S05]  /*0cb0*/  VIADD R7, R7, 0x1 ;  /* 0x0000000107077836 */ /* 0x000fca0000000000 */
[----:B------:R-:W-:-:S04]  /*0cc0*/  ISETP.NE.AND P0, PT, R7, R12, PT ;  /* 0x0000000c0700720c */ /* 0x000fc80003f05270 */
[----:B------:R-:W-:-:S04]  /*0cd0*/  SEL R7, R7, RZ, P0 ;  /* 0x000000ff07077207 */ /* 0x000fc80000000000 */
[----:B------:R-:W-:-:S13]  /*0ce0*/  ISETP.NE.AND P0, PT, R7, R16, PT ;  /* 0x000000100700720c */ /* 0x000fda0003f05270 */
[----:B------:R-:W-:Y:S05]  /*0cf0*/  @P0 BRA `(.L_x_48) ;  /* 0xfffffffc00d80947 */ /* 0x000fea000383ffff */
[----:B------:R-:W-:-:S07]  /*0d00*/  IMAD.MOV.U32 R21, RZ, RZ, R16 ;  /* 0x000000ffff157224 */ /* 0x000fce00078e0010 */
.L_x_47:
[----:B------:R-:W1:Y:S08]  /*0d10*/  LDC.64 R4, c[0x0][0x390] ;  /* 0x0000e400ff047b82 */ /* 0x000e700000000a00 */
[----:B------:R-:W2:Y:S08]  /*0d20*/  LDC.64 R6, c[0x0][0x380] ;  /* 0x0000e000ff067b82 */ /* 0x000eb00000000a00 */
[----:B0-----:R-:W0:Y:S01]  /*0d30*/  LDC.64 R2, c[0x0][0x388] ;  /* 0x0000e200ff027b82 */ /* 0x001e220000000a00 */
[----:B-1----:R-:W-:-:S06]  /*0d40*/  IMAD.WIDE R4, R9, 0x4, R4 ;  /* 0x0000000409047825 */ /* 0x002fcc00078e0204 */
[----:B------:R-:W3:Y:S01]  /*0d50*/  LDG.E.CONSTANT R4, desc[UR4][R4.64+-0x4] ;  /* 0xfffffc0404047981 */ /* 0x000ee2000c1e9900 */
[----:B--2---:R-:W-:-:S06]  /*0d60*/  IMAD.WIDE R6, R9, 0x4, R6 ;  /* 0x0000000409067825 */ /* 0x004fcc00078e0206 */
[----:B------:R-:W3:Y:S01]  /*0d70*/  LDG.E.CONSTANT R7, desc[UR4][R6.64] ;  /* 0x0000000406077981 */ /* 0x000ee2000c1e9900 */
[----:B0-----:R-:W-:-:S06]  /*0d80*/  IMAD.WIDE R2, R9, 0x4, R2 ;  /* 0x0000000409027825 */ /* 0x001fcc00078e0202 */
[----:B------:R-:W2:Y:S01]  /*0d90*/  LDG.E.CONSTANT R2, desc[UR4][R2.64] ;  /* 0x0000000402027981 */ /* 0x000ea2000c1e9900 */
[C---:B---3--:R-:W-:Y:S01]  /*0da0*/  FADD R23, -R4.reuse, R7 ;  /* 0x0000000704177221 */ /* 0x048fe20000000100 */
[--C-:B--2---:R-:W-:Y:S01]  /*0db0*/  FADD R0, R7, -R2.reuse ;  /* 0x8000000207007221 */ /* 0x104fe20000000000 */
[----:B------:R-:W-:-:S05]  /*0dc0*/  FADD R22, -R4, R2 ;  /* 0x0000000204167221 */ /* 0x000fca0000000100 */
[----:B------:R-:W-:-:S07]  /*0dd0*/  FMNMX3 R0, |R23|, |R22|, R0, !PT ;  /* 0x4000001617007276 */ /* 0x000fce0007800200 */
.L_x_50:
[----:B------:R-:W-:Y:S01]  /*0de0*/  ISETP.NE.AND P0, PT, R17, R20, PT ;  /* 0x000000141100720c */ /* 0x000fe20003f05270 */
[----:B------:R-:W-:-:S12]  /*0df0*/  IMAD.MOV.U32 R5, RZ, RZ, R17 ;  /* 0x000000ffff057224 */ /* 0x000fd800078e0011 */
[----:B------:R-:W-:Y:S05]  /*0e00*/  @!P0 BRA `(.L_x_49) ;  /* 0x00000000001c8947 */ /* 0x000fea0003800000 */
[----:B------:R-:W-:-:S04]  /*0e10*/  ISETP.NE.AND P0, PT, R17, RZ, PT ;  /* 0x000000ff1100720c */ /* 0x000fc80003f05270 */
[----:B------:R-:W-:-:S04]  /*0e20*/  SEL R17, R12, R17, !P0 ;  /* 0x000000110c117207 */ /* 0x000fc80004000000 */
[C---:B------:R-:W-:Y:S01]  /*0e30*/  LEA R2, R17.reuse, R18, 0x2 ;  /* 0x0000001211027211 */ /* 0x040fe200078e10ff */
[----:B------:R-:W-:-:S04]  /*0e40*/  VIADD R17, R17, 0xffffffff ;  /* 0xffffffff11117836 */ /* 0x000fc80000000000 */
[----:B------:R-:W0:Y:S02]  /*0e50*/  LDS R3, [R2+-0x4] ;  /* 0xfffffc0002037984 */ /* 0x000e240000000800 */
[----:B0-----:R-:W-:-:S13]  /*0e60*/  FSETP.GT.AND P0, PT, R3, R0, PT ;  /* 0x000000000300720b */ /* 0x001fda0003f04000 */
[----:B------:R-:W-:Y:S05]  /*0e70*/  @P0 BRA `(.L_x_50) ;  /* 0xfffffffc00d80947 */ /* 0x000fea000383ffff */
.L_x_49:
[C---:B------:R-:W-:Y:S01]  /*0e80*/  IMAD R3, R5.reuse, 0x4, R18 ;  /* 0x0000000405037824 */ /* 0x040fe200078e0212 */
[C---:B------:R-:W-:Y:S01]  /*0e90*/  IADD3 R17, PT, PT, R5.reuse, 0x1, RZ ;  /* 0x0000000105117810 */ /* 0x040fe20007ffe0ff */
[----:B------:R-:W-:-:S03]  /*0ea0*/  IMAD R2, R5, 0x4, R15 ;  /* 0x0000000405027824 */ /* 0x000fc600078e020f */
[----:B------:R0:W-:Y:S04]  /*0eb0*/  STS [R3], R0 ;  /* 0x0000000003007388 */ /* 0x0001e80000000800 */
[----:B------:R0:W-:Y:S02]  /*0ec0*/  STS [R2], R9 ;  /* 0x0000000902007388 */ /* 0x0001e40000000800 */
.L_x_52:
[----:B------:R-:W-:Y:S01]  /*0ed0*/  ISETP.NE.AND P0, PT, R16, R21, PT ;  /* 0x000000151000720c */ /* 0x000fe20003f05270 */
[----:B------:R-:W-:-:S12]  /*0ee0*/  IMAD.MOV.U32 R5, RZ, RZ, R16 ;  /* 0x000000ffff057224 */ /* 0x000fd800078e0010 */
[----:B------:R-:W-:Y:S05]  /*0ef0*/  @!P0 BRA `(.L_x_51) ;  /* 0x00000000001c8947 */ /* 0x000fea0003800000 */
[----:B------:R-:W-:-:S04]  /*0f00*/  ISETP.NE.AND P0, PT, R16, RZ, PT ;  /* 0x000000ff1000720c */ /* 0x000fc80003f05270 */
[----:B------:R-:W-:-:S05]  /*0f10*/  SEL R16, R12, R16, !P0 ;  /* 0x000000100c107207 */ /* 0x000fca0004000000 */
[C---:B0-----:R-:W-:Y:S02]  /*0f20*/  IMAD R2, R16.reuse, 0x4, R13 ;  /* 0x0000000410027824 */ /* 0x041fe400078e020d */
[----:B------:R-:W-:-:S03]  /*0f30*/  VIADD R16, R16, 0xffffffff ;  /* 0xffffffff10107836 */ /* 0x000fc60000000000 */
[----:B------:R-:W0:Y:S02]  /*0f40*/  LDS R3, [R2+-0x4] ;  /* 0xfffffc0002037984 */ /* 0x000e240000000800 */
[----:B0-----:R-:W-:-:S13]  /*0f50*/  FSETP.GEU.AND P0, PT, R3, R0, PT ;  /* 0x000000000300720b */ /* 0x001fda0003f0e000 */
[----:B------:R-:W-:Y:S05]  /*0f60*/  @!P0 BRA `(.L_x_52) ;  /* 0xfffffffc00d88947 */ /* 0x000fea000383ffff */
.L_x_51:
[C---:B0-----:R-:W-:Y:S01]  /*0f70*/  LEA R3, R5.reuse, R13, 0x2 ;  /* 0x0000000d05037211 */ /* 0x041fe200078e10ff */
[C---:B------:R-:W-:Y:S01]  /*0f80*/  IMAD R2, R5.reuse, 0x4, R14 ;  /* 0x0000000405027824 */ /* 0x040fe200078e020e */
[----:B------:R-:W-:Y:S01]  /*0f90*/  IADD3 R5, PT, PT, R5, 0x1, RZ ;  /* 0x0000000105057810 */ /* 0x000fe20007ffe0ff */
[----:B------:R-:W-:Y:S02]  /*0fa0*/  IMAD R6, R20, 0x4, R18 ;  /* 0x0000000414067824 */ /* 0x000fe400078e0212 */
[----:B------:R-:W-:Y:S01]  /*0fb0*/  IMAD R7, R21, 0x4, R13 ;  /* 0x0000000415077824 */ /* 0x000fe200078e020d */
[----:B------:R-:W-:Y:S01]  /*0fc0*/  STS [R3], R0 ;  /* 0x0000000003007388 */ /* 0x000fe20000000800 */
[----:B------:R-:W-:-:S03]  /*0fd0*/  IMAD.MOV.U32 R16, RZ, RZ, RZ ;  /* 0x000000ffff107224 */ /* 0x000fc600078e00ff */
[----:B------:R-:W-:Y:S04]  /*0fe0*/  STS [R2], R9 ;  /* 0x0000000902007388 */ /* 0x000fe80000000800 */
[----:B------:R-:W-:Y:S04]  /*0ff0*/  LDS R6, [R6] ;  /* 0x0000000006067984 */ /* 0x000fe80000000800 */
[----:B------:R-:W0:Y:S02]  /*1000*/  LDS R7, [R7] ;  /* 0x0000000007077984 */ /* 0x000e240000000800 */
[----:B0-----:R-:W-:-:S05]  /*1010*/  FADD R23, -R6, R7 ;  /* 0x0000000706177221 */ /* 0x001fca0000000100 */
[----:B------:R-:W-:-:S13]  /*1020*/  FSETP.NEU.AND P0, PT, R23, RZ, PT ;  /* 0x000000ff1700720b */ /* 0x000fda0003f0d000 */
[----:B------:R-:W-:Y:S05]  /*1030*/  @!P0 BRA `(.L_x_53) ;  /* 0x0000000000348947 */ /* 0x000fea0003800000 */
[----:B------:R-:W0:Y:S01]  /*1040*/  MUFU.RCP R2, R23 ;  /* 0x0000001700027308 */ /* 0x000e220000001000 */
[----:B------:R-:W-:-:S07]  /*1050*/  FADD R0, R0, -R6 ;  /* 0x8000000600007221 */ /* 0x000fce0000000000 */
        /* <DEDUP_REMOVED lines=11> */
.L_x_53:
[----:B------:R-:W0:Y:S01]  /*1110*/  LDC.64 R2, c[0x0][0x3b8] ;  /* 0x0000ee00ff027b82 */ /* 0x000e220000000a00 */
[----:B------:R-:W-:Y:S01]  /*1120*/  FFMA R7, R11, R16, 1 ;  /* 0x3f8000000b077423 */ /* 0x000fe20000000010 */
[----:B------:R-:W1:Y:S01]  /*1130*/  LDCU UR6, c[0x0][0x3a8] ;  /* 0x00007500ff0677ac */ /* 0x000e620008000800 */
[----:B------:R-:W-:Y:S01]  /*1140*/  IADD3 R23, PT, PT, R10, R9, RZ ;  /* 0x000000090a177210 */ /* 0x000fe20007ffe0ff */
[----:B------:R-:W-:Y:S01]  /*1150*/  FADD R4, R4, -R19 ;  /* 0x8000001304047221 */ /* 0x000fe20000000000 */
[----:B------:R-:W-:Y:S01]  /*1160*/  FMUL R0, R7, R8 ;  /* 0x0000000807007220 */ /* 0x000fe20000400000 */
[----:B------:R-:W-:Y:S01]  /*1170*/  VIADD R9, R9, 0x1 ;  /* 0x0000000109097836 */ /* 0x000fe20000000000 */
[----:B------:R-:W-:Y:S01]  /*1180*/  ISETP.NE.AND P0, PT, R17, R12, PT ;  /* 0x0000000c1100720c */ /* 0x000fe20003f05270 */
[----:B------:R-:W-:Y:S02]  /*1190*/  IMAD.MOV.U32 R7, RZ, RZ, R21 ;  /* 0x000000ffff077224 */ /* 0x000fe400078e0015 */
[----:B------:R-:W-:Y:S01]  /*11a0*/  FFMA R19, R0, R4, R19 ;  /* 0x0000000400137223 */ /* 0x000fe20000000013 */
[----:B------:R-:W-:-:S02]  /*11b0*/  ISETP.NE.AND P1, PT, R5, R12, PT ;  /* 0x0000000c0500720c */ /* 0x000fc40003f25270 */
[----:B------:R-:W-:Y:S02]  /*11c0*/  SEL R17, R17, RZ, P0 ;  /* 0x000000ff11117207 */ /* 0x000fe40000000000 */
[----:B------:R-:W-:Y:S02]  /*11d0*/  SEL R16, R5, RZ, P1 ;  /* 0x000000ff05107207 */ /* 0x000fe40000800000 */
[----:B-1----:R-:W-:Y:S01]  /*11e0*/  ISETP.GE.AND P2, PT, R9, UR6, PT ;  /* 0x0000000609007c0c */ /* 0x002fe2000bf46270 */
[----:B0-----:R-:W-:-:S05]  /*11f0*/  IMAD.WIDE R2, R23, 0x4, R2 ;  /* 0x0000000417027825 */ /* 0x001fca00078e0202 */
[----:B------:R1:W-:Y:S07]  /*1200*/  STG.E desc[UR4][R2.64], R19 ;  /* 0x0000001302007986 */ /* 0x0003ee000c101904 */
[----:B------:R-:W-:Y:S05]  /*1210*/  @!P2 BRA `(.L_x_54) ;  /* 0xfffffff80050a947 */ /* 0x000fea000383ffff */
[----:B------:R-:W-:Y:S05]  /*1220*/  EXIT ;  /* 0x000000000000794d */ /* 0x000fea0003800000 */
        .weak           $__internal_1_$__cuda_sm3x_div_rn_noftz_f32_slowpath
        .type           $__internal_1_$__cuda_sm3x_div_rn_noftz_f32_slowpath,@function
        .size           $__internal_1_$__cuda_sm3x_div_rn_noftz_f32_slowpath,(.L_x_65 - $__internal_1_$__cuda_sm3x_div_rn_noftz_f32_slowpath)
$__internal_1_$__cuda_sm3x_div_rn_noftz_f32_slowpath:
[----:B------:R-:W-:Y:S02]  /*1230*/  SHF.R.U32.HI R2, RZ, 0x17, R3 ;  /* 0x00000017ff027819 */ /* 0x000fe40000011603 */
[----:B------:R-:W-:Y:S02]  /*1240*/  SHF.R.U32.HI R23, RZ, 0x17, R0 ;  /* 0x00000017ff177819 */ /* 0x000fe40000011600 */
[----:B------:R-:W-:Y:S02]  /*1250*/  LOP3.LUT R2, R2, 0xff, RZ, 0xc0, !PT ;  /* 0x000000ff02027812 */ /* 0x000fe400078ec0ff */
[----:B------:R-:W-:-:S03]  /*1260*/  LOP3.LUT R23, R23, 0xff, RZ, 0xc0, !PT ;  /* 0x000000ff17177812 */ /* 0x000fc600078ec0ff */
[----:B------:R-:W-:Y:S01]  /*1270*/  VIADD R22, R2, 0xffffffff ;  /* 0xffffffff02167836 */ /* 0x000fe20000000000 */
[----:B------:R-:W-:-:S04]  /*1280*/  IADD3 R7, PT, PT, R23, -0x1, RZ ;  /* 0xffffffff17077810 */ /* 0x000fc80007ffe0ff */
[----:B------:R-:W-:-:S04]  /*1290*/  ISETP.GT.U32.AND P0, PT, R22, 0xfd, PT ;  /* 0x000000fd1600780c */ /* 0x000fc80003f04070 */
[----:B------:R-:W-:-:S13]  /*12a0*/  ISETP.GT.U32.OR P0, PT, R7, 0xfd, P0 ;  /* 0x000000fd0700780c */ /* 0x000fda0000704470 */
[----:B------:R-:W-:Y:S01]  /*12b0*/  @!P0 IMAD.MOV.U32 R7, RZ, RZ, RZ ;  /* 0x000000ffff078224 */ /* 0x000fe200078e00ff */
[----:B------:R-:W-:Y:S06]  /*12c0*/  @!P0 BRA `(.L_x_55) ;  /* 0x0000000000648947 */ /* 0x000fec0003800000 */
[----:B------:R-:W-:Y:S02]  /*12d0*/  FSETP.GTU.FTZ.AND P0, PT, |R0|, +INF , PT ;  /* 0x7f8000000000780b */ /* 0x000fe40003f1c200 */
[----:B------:R-:W-:-:S04]  /*12e0*/  FSETP.GTU.FTZ.AND P1, PT, |R3|, +INF , PT ;  /* 0x7f8000000300780b */ /* 0x000fc80003f3c200 */
[----:B------:R-:W-:-:S13]  /*12f0*/  PLOP3.LUT P0, PT, P0, P1, PT, 0xf8, 0x8f ;  /* 0x00000000008f781c */ /* 0x000fda0000703f70 */
[----:B------:R-:W-:Y:S05]  /*1300*/  @P0 BRA `(.L_x_56) ;  /* 0x00000004004c0947 */ /* 0x000fea0003800000 */
[----:B------:R-:W-:-:S13]  /*1310*/  LOP3.LUT P0, RZ, R3, 0x7fffffff, R0, 0xc8, !PT ;  /* 0x7fffffff03ff7812 */ /* 0x000fda000780c800 */
[----:B------:R-:W-:Y:S05]  /*1320*/  @!P0 BRA `(.L_x_57) ;  /* 0x00000004003c8947 */ /* 0x000fea0003800000 */
[C---:B------:R-:W-:Y:S02]  /*1330*/  FSETP.NEU.FTZ.AND P2, PT, |R0|.reuse, +INF , PT ;  /* 0x7f8000000000780b */ /* 0x040fe40003f5d200 */
[----:B------:R-:W-:Y:S02]  /*1340*/  FSETP.NEU.FTZ.AND P1, PT, |R3|, +INF , PT ;  /* 0x7f8000000300780b */ /* 0x000fe40003f3d200 */
[----:B------:R-:W-:-:S11]  /*1350*/  FSETP.NEU.FTZ.AND P0, PT, |R0|, +INF , PT ;  /* 0x7f8000000000780b */ /* 0x000fd60003f1d200 */
[----:B------:R-:W-:Y:S05]  /*1360*/  @!P1 BRA !P2, `(.L_x_57) ;  /* 0x00000004002c9947 */ /* 0x000fea0005000000 */
[----:B------:R-:W-:-:S04]  /*1370*/  LOP3.LUT P2, RZ, R0, 0x7fffffff, RZ, 0xc0, !PT ;  /* 0x7fffffff00ff7812 */ /* 0x000fc8000784c0ff */
[----:B------:R-:W-:-:S13]  /*1380*/  PLOP3.LUT P1, PT, P1, P2, PT, 0x2f, 0xf2 ;  /* 0x0000000000f2781c */ /* 0x000fda0000f24577 */
[----:B------:R-:W-:Y:S05]  /*1390*/  @P1 BRA `(.L_x_58) ;  /* 0x0000000400181947 */ /* 0x000fea0003800000 */
[----:B------:R-:W-:-:S04]  /*13a0*/  LOP3.LUT P1, RZ, R3, 0x7fffffff, RZ, 0xc0, !PT ;  /* 0x7fffffff03ff7812 */ /* 0x000fc8000782c0ff */
[----:B------:R-:W-:-:S13]  /*13b0*/  PLOP3.LUT P0, PT, P0, P1, PT, 0x2f, 0xf2 ;  /* 0x0000000000f2781c */ /* 0x000fda0000702577 */
[----:B------:R-:W-:Y:S05]  /*13c0*/  @P0 BRA `(.L_x_59) ;  /* 0x0000000400000947 */ /* 0x000fea0003800000 */
[----:B------:R-:W-:-:S05]  /*13d0*/  VIADD R7, R23, 0xffffffff ;  /* 0xffffffff17077836 */ /* 0x000fca0000000000 */
[----:B------:R-:W-:Y:S01]  /*13e0*/  ISETP.GE.AND P0, PT, R7, RZ, PT ;  /* 0x000000ff0700720c */ /* 0x000fe20003f06270 */
[----:B------:R-:W-:-:S05]  /*13f0*/  VIADD R7, R2, 0xffffffff ;  /* 0xffffffff02077836 */ /* 0x000fca0000000000 */
[----:B------:R-:W-:-:S07]  /*1400*/  ISETP.GE.AND P1, PT, R7, RZ, PT ;  /* 0x000000ff0700720c */ /* 0x000fce0003f26270 */
[----:B------:R-:W-:Y:S01]  /*1410*/  @P0 MOV R7, RZ ;  /* 0x000000ff00070202 */ /* 0x000fe20000000f00 */
[----:B------:R-:W-:Y:S02]  /*1420*/  @!P0 IMAD.MOV.U32 R7, RZ, RZ, -0x40 ;  /* 0xffffffc0ff078424 */ /* 0x000fe400078e00ff */
[----:B------:R-:W-:-:S03]  /*1430*/  @!P0 FFMA R0, R0, 1.84467440737095516160e+19, RZ ;  /* 0x5f80000000008823 */ /* 0x000fc600000000ff */
[----:B------:R-:W-:Y:S01]  /*1440*/  @!P1 FFMA R3, R3, 1.84467440737095516160e+19, RZ ;  /* 0x5f80000003039823 */ /* 0x000fe200000000ff */
[----:B------:R-:W-:-:S07]  /*1450*/  @!P1 VIADD R7, R7, 0x40 ;  /* 0x0000004007079836 */ /* 0x000fce0000000000 */
.L_x_55:
[----:B------:R-:W-:Y:S02]  /*1460*/  LEA R22, R2, 0xc0800000, 0x17 ;  /* 0xc080000002167811 */ /* 0x000fe400078eb8ff */
[----:B------:R-:W-:-:S03]  /*1470*/  IADD3 R23, PT, PT, R23, -0x7f, RZ ;  /* 0xffffff8117177810 */ /* 0x000fc60007ffe0ff */
[----:B------:R-:W-:Y:S02]  /*1480*/  IMAD.IADD R24, R3, 0x1, -R22 ;  /* 0x0000000103187824 */ /* 0x000fe400078e0a16 */
[C---:B------:R-:W-:Y:S02]  /*1490*/  IMAD R0, R23.reuse, -0x800000, R0 ;  /* 0xff80000017007824 */ /* 0x040fe400078e0200 */
[----:B------:R0:W1:Y:S01]  /*14a0*/  MUFU.RCP R22, R24 ;  /* 0x0000001800167308 */ /* 0x0000620000001000 */
[----:B------:R-:W-:Y:S01]  /*14b0*/  FADD.FTZ R3, -R24, -RZ ;  /* 0x800000ff18037221 */ /* 0x000fe20000010100 */
[----:B0-----:R-:W-:-:S05]  /*14c0*/  IADD3 R24, PT, PT, R23, 0x7f, -R2 ;  /* 0x0000007f17187810 */ /* 0x001fca0007ffe802 */
[----:B------:R-:W-:Y:S02]  /*14d0*/  IMAD.IADD R24, R24, 0x1, R7 ;  /* 0x0000000118187824 */ /* 0x000fe400078e0207 */
[----:B-1----:R-:W-:-:S04]  /*14e0*/  FFMA R25, R22, R3, 1 ;  /* 0x3f80000016197423 */ /* 0x002fc80000000003 */
[----:B------:R-:W-:-:S04]  /*14f0*/  FFMA R22, R22, R25, R22 ;  /* 0x0000001916167223 */ /* 0x000fc80000000016 */
[----:B------:R-:W-:-:S04]  /*1500*/  FFMA R25, R0, R22, RZ ;  /* 0x0000001600197223 */ /* 0x000fc800000000ff */
[----:B------:R-:W-:-:S04]  /*1510*/  FFMA R26, R3, R25, R0 ;  /* 0x00000019031a7223 */ /* 0x000fc80000000000 */
[----:B------:R-:W-:-:S04]  /*1520*/  FFMA R25, R22, R26, R25 ;  /* 0x0000001a16197223 */ /* 0x000fc80000000019 */
[----:B------:R-:W-:-:S04]  /*1530*/  FFMA R0, R3, R25, R0 ;  /* 0x0000001903007223 */ /* 0x000fc80000000000 */
[----:B------:R-:W-:-:S05]  /*1540*/  FFMA R3, R22, R0, R25 ;  /* 0x0000000016037223 */ /* 0x000fca0000000019 */
[----:B------:R-:W-:-:S04]  /*1550*/  SHF.R.U32.HI R2, RZ, 0x17, R3 ;  /* 0x00000017ff027819 */ /* 0x000fc80000011603 */
[----:B------:R-:W-:-:S05]  /*1560*/  LOP3.LUT R2, R2, 0xff, RZ, 0xc0, !PT ;  /* 0x000000ff02027812 */ /* 0x000fca00078ec0ff */
[----:B------:R-:W-:-:S04]  /*1570*/  IMAD.IADD R2, R2, 0x1, R24 ;  /* 0x0000000102027824 */ /* 0x000fc800078e0218 */
[----:B------:R-:W-:-:S05]  /*1580*/  VIADD R7, R2, 0xffffffff ;  /* 0xffffffff02077836 */ /* 0x000fca0000000000 */
[----:B------:R-:W-:-:S13]  /*1590*/  ISETP.GE.U32.AND P0, PT, R7, 0xfe, PT ;  /* 0x000000fe0700780c */ /* 0x000fda0003f06070 */
[----:B------:R-:W-:Y:S05]  /*15a0*/  @!P0 BRA `(.L_x_60) ;  /* 0x0000000000808947 */ /* 0x000fea0003800000 */
[----:B------:R-:W-:-:S13]  /*15b0*/  ISETP.GT.AND P0, PT, R2, 0xfe, PT ;  /* 0x000000fe0200780c */ /* 0x000fda0003f04270 */
[----:B------:R-:W-:Y:S05]  /*15c0*/  @P0 BRA `(.L_x_61) ;  /* 0x00000000006c0947 */ /* 0x000fea0003800000 */
[----:B------:R-:W-:-:S13]  /*15d0*/  ISETP.GE.AND P0, PT, R2, 0x1, PT ;  /* 0x000000010200780c */ /* 0x000fda0003f06270 */
[----:B------:R-:W-:Y:S05]  /*15e0*/  @P0 BRA `(.L_x_62) ;  /* 0x0000000000980947 */ /* 0x000fea0003800000 */
[----:B------:R-:W-:Y:S02]  /*15f0*/  ISETP.GE.AND P0, PT, R2, -0x18, PT ;  /* 0xffffffe80200780c */ /* 0x000fe40003f06270 */
[----:B------:R-:W-:-:S11]  /*1600*/  LOP3.LUT R3, R3, 0x80000000, RZ, 0xc0, !PT ;  /* 0x8000000003037812 */ /* 0x000fd600078ec0ff */
[----:B------:R-:W-:Y:S05]  /*1610*/  @!P0 BRA `(.L_x_62) ;  /* 0x00000000008c8947 */ /* 0x000fea0003800000 */
[-CC-:B------:R-:W-:Y:S01]  /*1620*/  FFMA.RZ R7, R22, R0.reuse, R25.reuse ;  /* 0x0000000016077223 */ /* 0x180fe2000000c019 */
[C---:B------:R-:W-:Y:S02]  /*1630*/  ISETP.NE.AND P2, PT, R2.reuse, RZ, PT ;  /* 0x000000ff0200720c */ /* 0x040fe40003f45270 */
[----:B------:R-:W-:Y:S02]  /*1640*/  ISETP.NE.AND P1, PT, R2, RZ, PT ;  /* 0x000000ff0200720c */ /* 0x000fe40003f25270 */
[----:B------:R-:W-:Y:S01]  /*1650*/  LOP3.LUT R23, R7, 0x7fffff, RZ, 0xc0, !PT ;  /* 0x007fffff07177812 */ /* 0x000fe200078ec0ff */
[CCC-:B------:R-:W-:Y:S01]  /*1660*/  FFMA.RP R7, R22.reuse, R0.reuse, R25.reuse ;  /* 0x0000000016077223 */ /* 0x1c0fe20000008019 */
[----:B------:R-:W-:Y:S01]  /*1670*/  FFMA.RM R0, R22, R0, R25 ;  /* 0x0000000016007223 */ /* 0x000fe20000004019 */
[----:B------:R-:W-:Y:S01]  /*1680*/  IADD3 R22, PT, PT, R2, 0x20, RZ ;  /* 0x0000002002167810 */ /* 0x000fe20007ffe0ff */
[----:B------:R-:W-:Y:S01]  /*1690*/  IMAD.MOV R2, RZ, RZ, -R2 ;  /* 0x000000ffff027224 */ /* 0x000fe200078e0a02 */
[----:B------:R-:W-:-:S02]  /*16a0*/  LOP3.LUT R23, R23, 0x800000, RZ, 0xfc, !PT ;  /* 0x0080000017177812 */ /* 0x000fc400078efcff */
[----:B------:R-:W-:Y:S02]  /*16b0*/  FSETP.NEU.FTZ.AND P0, PT, R7, R0, PT ;  /* 0x000000000700720b */ /* 0x000fe40003f1d000 */
[----:B------:R-:W-:Y:S02]  /*16c0*/  SHF.L.U32 R22, R23, R22, RZ ;  /* 0x0000001617167219 */ /* 0x000fe400000006ff */
[----:B------:R-:W-:Y:S02]  /*16d0*/  SEL R0, R2, RZ, P2 ;  /* 0x000000ff02007207 */ /* 0x000fe40001000000 */
[----:B------:R-:W-:Y:S02]  /*16e0*/  ISETP.NE.AND P1, PT, R22, RZ, P1 ;  /* 0x000000ff1600720c */ /* 0x000fe40000f25270 */
[----:B------:R-:W-:Y:S02]  /*16f0*/  SHF.R.U32.HI R0, RZ, R0, R23 ;  /* 0x00000000ff007219 */ /* 0x000fe40000011617 */
[----:B------:R-:W-:-:S02]  /*1700*/  PLOP3.LUT P0, PT, P0, P1, PT, 0xf8, 0x8f ;  /* 0x00000000008f781c */ /* 0x000fc40000703f70 */
[----:B------:R-:W-:Y:S02]  /*1710*/  SHF.R.U32.HI R7, RZ, 0x1, R0 ;  /* 0x00000001ff077819 */ /* 0x000fe40000011600 */
[----:B------:R-:W-:-:S04]  /*1720*/  SEL R2, RZ, 0x1, !P0 ;  /* 0x00000001ff027807 */ /* 0x000fc80004000000 */
[----:B------:R-:W-:-:S04]  /*1730*/  LOP3.LUT R23, R2, 0x1, R7, 0xf8, !PT ;  /* 0x0000000102177812 */ /* 0x000fc800078ef807 */
[----:B------:R-:W-:-:S05]  /*1740*/  LOP3.LUT R0, R23, R0, RZ, 0xc0, !PT ;  /* 0x0000000017007212 */ /* 0x000fca00078ec0ff */
[----:B------:R-:W-:-:S05]  /*1750*/  IMAD.IADD R0, R7, 0x1, R0 ;  /* 0x0000000107007824 */ /* 0x000fca00078e0200 */
[----:B------:R-:W-:Y:S01]  /*1760*/  LOP3.LUT R3, R0, R3, RZ, 0xfc, !PT ;  /* 0x0000000300037212 */ /* 0x000fe200078efcff */
[----:B------:R-:W-:Y:S06]  /*1770*/  BRA `(.L_x_62) ;  /* 0x0000000000347947 */ /* 0x000fec0003800000 */
.L_x_61:
[----:B------:R-:W-:-:S04]  /*1780*/  LOP3.LUT R3, R3, 0x80000000, RZ, 0xc0, !PT ;  /* 0x8000000003037812 */ /* 0x000fc800078ec0ff */
[----:B------:R-:W-:Y:S01]  /*1790*/  LOP3.LUT R3, R3, 0x7f800000, RZ, 0xfc, !PT ;  /* 0x7f80000003037812 */ /* 0x000fe200078efcff */
[----:B------:R-:W-:Y:S06]  /*17a0*/  BRA `(.L_x_62) ;  /* 0x0000000000287947 */ /* 0x000fec0003800000 */
.L_x_60:
[----:B------:R-:W-:Y:S01]  /*17b0*/  IMAD R3, R24, 0x800000, R3 ;  /* 0x0080000018037824 */ /* 0x000fe200078e0203 */
[----:B------:R-:W-:Y:S06]  /*17c0*/  BRA `(.L_x_62) ;  /* 0x0000000000207947 */ /* 0x000fec0003800000 */
.L_x_59:
[----:B------:R-:W-:-:S04]  /*17d0*/  LOP3.LUT R3, R3, 0x80000000, R0, 0x48, !PT ;  /* 0x8000000003037812 */ /* 0x000fc800078e4800 */
[----:B------:R-:W-:Y:S01]  /*17e0*/  LOP3.LUT R3, R3, 0x7f800000, RZ, 0xfc, !PT ;  /* 0x7f80000003037812 */ /* 0x000fe200078efcff */
[----:B------:R-:W-:Y:S06]  /*17f0*/  BRA `(.L_x_62) ;  /* 0x0000000000147947 */ /* 0x000fec0003800000 */
.L_x_58:
[----:B------:R-:W-:Y:S01]  /*1800*/  LOP3.LUT R3, R3, 0x80000000, R0, 0x48, !PT ;  /* 0x8000000003037812 */ /* 0x000fe200078e4800 */
[----:B------:R-:W-:Y:S06]  /*1810*/  BRA `(.L_x_62) ;  /* 0x00000000000c7947 */ /* 0x000fec0003800000 */
.L_x_57:
[----:B------:R-:W0:Y:S01]  /*1820*/  MUFU.RSQ R3, -QNAN ;  /* 0xffc0000000037908 */ /* 0x000e220000001400 */
[----:B------:R-:W-:Y:S05]  /*1830*/  BRA `(.L_x_62) ;  /* 0x0000000000047947 */ /* 0x000fea0003800000 */
.L_x_56:
[----:B------:R-:W-:-:S07]  /*1840*/  FADD.FTZ R3, R0, R3 ;  /* 0x0000000300037221 */ /* 0x000fce0000010000 */
.L_x_62:
[----:B0-----:R-:W-:Y:S01]  /*1850*/  MOV R0, R3 ;  /* 0x0000000300007202 */ /* 0x001fe20000000f00 */
[----:B------:R-:W-:Y:S02]  /*1860*/  IMAD.MOV.U32 R2, RZ, RZ, R6 ;  /* 0x000000ffff027224 */ /* 0x000fe400078e0006 */
[----:B------:R-:W-:-:S04]  /*1870*/  IMAD.MOV.U32 R3, RZ, RZ, 0x0 ;  /* 0x00000000ff037424 */ /* 0x000fc800078e00ff */
[----:B------:R-:W-:Y:S05]  /*1880*/  RET.REL.NODEC R2 `(tradjema_batch_f32) ;  /* 0xffffffe402dc7950 */ /* 0x000fea0003c3ffff */
.L_x_63:
        /* <DEDUP_REMOVED lines=15> */
.L_x_65:


//--------------------- .nv.shared.tradjema_many_series_one_param_time_major_f32 --------------------------
	.section	.nv.shared.tradjema_many_series_one_param_time_major_f32,"aw",@nobits
	.sectionflags	@""
	.align	16
	.zero		1024


//--------------------- .nv.shared.reserved.0     --------------------------
	.section	.nv.shared.reserved.0,"aw",@nobits
	.weak		__nv_reservedSMEM_offset_0_alias
	.size		__nv_reservedSMEM_offset_0_alias, 0, 64
	.other		__nv_reservedSMEM_offset_0_alias,@"STO_CUDA_RESERVED_SHARED STV_DEFAULT"
__nv_reservedSMEM_offset_0_alias:
	.zero		0
	.zero		64


//--------------------- .nv.shared.tradjema_batch_f32 --------------------------
	.section	.nv.shared.tradjema_batch_f32,"aw",@nobits
	.sectionflags	@""
	.align	16
	.zero		1024


//--------------------- .nv.constant0.tradjema_many_series_one_param_time_major_f32 --------------------------
	.section	.nv.constant0.tradjema_many_series_one_param_time_major_f32,"a",@progbits
	.sectionflags	@""
	.align	4
.nv.constant0.tradjema_many_series_one_param_time_major_f32:
	.zero		952


//--------------------- .nv.constant0.tradjema_batch_f32 --------------------------
	.section	.nv.constant0.tradjema_batch_f32,"a",@progbits
	.sectionflags	@""
	.align	4
.nv.constant0.tradjema_batch_f32:
	.zero		960


//--------------------- SYMBOLS --------------------------

	.type		.nv.reservedSmem.offset0,@object
	.size		.nv.reservedSmem.offset0,0x4
	.type		.nv.reservedSmem.cap,@object
	.size		.nv.reservedSmem.cap,0x4
